	.target	sm_100a

	.elftype	@"ET_EXEC"


//--------------------- .note.nv.tkinfo           --------------------------
	.section	.note.nv.tkinfo,"",@"SHT_NOTE"
	.sectionflags	@"SHF_NOTE_NV_TKINFO"
	.tkinfo
        /*0018*/ 	.word	0x00000002
        /*0030*/ 	.string	""
        /*0030*/ 	.string	"ptxas"
        /*0030*/ 	.string	"Cuda compilation tools, release 13.0, V13.0.88"
        /*0030*/ 	.string	"Build cuda_13.0.r13.0/compiler.36424714_0"
        /*0030*/ 	.string	"-arch sm_100a -m 64 "



//--------------------- .note.nv.cuinfo           --------------------------
	.section	.note.nv.cuinfo,"",@"SHT_NOTE"
	.sectionflags	@"SHF_NOTE_NV_CUINFO"
        /*0018*/ 	.short	0x0002
        /*001a*/ 	.short	0x0064
        /*001c*/ 	.short	0x0082
	.zero		2


//--------------------- .nv.info                  --------------------------
	.section	.nv.info,"",@"SHT_CUDA_INFO"
	.align	4


	//----- nvinfo : EIATTR_REGCOUNT
	.align		4
        /*0000*/ 	.byte	0x04, 0x2f
        /*0002*/ 	.short	(.L_19 - .L_18)
	.align		4
.L_18:
        /*0004*/ 	.word	index@(_ZN7cutlass13device_kernelINS_4gemm6kernel13GemmUniversalIN4cute5tupleIJiiiiEEENS1_10collective13CollectiveMmaINS1_35MainloopSm100TmaUmmaWarpSpecializedILi9ELi2ELi4ENS5_IJNS4_1CILi1EEESB_SB_EEEEENS5_IJNSA_ILi64EEENSA_ILi112EEESE_EEENS_6half_tENS5_IJlSB_lEEESH_SI_NS4_8TiledMMAINS4_8MMA_AtomIJNS4_20SM100_MMA_F16BF16_SSISH_SH_fLi64ELi112ELNS4_4UMMA5MajorE0ELSN_0ELNSM_7ScaleInE0ELSO_0EEEEEENS4_6LayoutISC_NS5_IJNSA_ILi0EEESS_SS_EEEEENS5_IJNS4_10UnderscoreESV_SV_EEEEENS4_13SM90_TMA_LOADENS4_14ComposedLayoutINS4_7SwizzleILi3ELi4ELi3EEENS4_18smem_ptr_flag_bitsILi16EEENSR_INS5_IJNSA_ILi8EEESE_EEENS5_IJSE_SB_EEEEEEEvNS4_8identityESY_S18_vS19_EENS_8epilogue10collective18CollectiveEpilogueINS1B_23Sm100TmaWarpSpecializedILi2ELi1ELi56ELb1ELb0EEEJSG_NS5_IJNSR_ISE_SB_EENSR_ISF_SB_EEEEESH_SI_SH_SI_NS1B_6fusion15FusionCallbacksIS1F_NS1J_17LinearCombinationISH_fSH_fLNS_15FloatRoundStyleE2EEESG_S1I_JEEENS4_5SM1004TMEM4LOAD26SM100_TMEM_LOAD_16dp256b2xESY_NSZ_INS10_ILi1ELi4ELi3EEES13_NSR_INS5_IJS14_NSA_ILi16EEEEEENS5_IJS1U_SB_EEEEEEENS4_17SM75_U32x4_LDSM_NENS4_14SM90_TMA_STOREES1Y_NS4_17SM90_U32x4_STSM_NENS4_39AutoVectorizingCopyWithAssumedAlignmentILi128EEEEEEvvEEEEvNT_6ParamsE)
        /*0008*/ 	.word	0x0000009f


	//----- nvinfo : EIATTR_FRAME_SIZE
	.align		4
.L_19:
        /*000c*/ 	.byte	0x04, 0x11
        /*000e*/ 	.short	(.L_21 - .L_20)
	.align		4
.L_20:
        /*0010*/ 	.word	index@($__internal_2_$__cuda_sm10x_tcgen05_guardrail_trap_unallocated_columns_being_dealloced)
        /*0014*/ 	.word	0x00000000


	//----- nvinfo : EIATTR_FRAME_SIZE
	.align		4
.L_21:
        /*0018*/ 	.byte	0x04, 0x11
        /*001a*/ 	.short	(.L_23 - .L_22)
	.align		4
.L_22:
        /*001c*/ 	.word	index@($__internal_1_$__cuda_sm10x_tcgen05_guardrail_trap_phase_invalid_during_alloc)
        /*0020*/ 	.word	0x00000000


	//----- nvinfo : EIATTR_FRAME_SIZE
	.align		4
.L_23:
        /*0024*/ 	.byte	0x04, 0x11
        /*0026*/ 	.short	(.L_25 - .L_24)
	.align		4
.L_24:
        /*0028*/ 	.word	index@($__internal_0_$__cuda_sm10x_tcgen05_guardrail_trap_col_being_dealloced_not_returned_by_alloc)
        /*002c*/ 	.word	0x00000000


	//----- nvinfo : EIATTR_FRAME_SIZE
	.align		4
.L_25:
        /*0030*/ 	.byte	0x04, 0x11
        /*0032*/ 	.short	(.L_27 - .L_26)
	.align		4
.L_26:
        /*0034*/ 	.word	index@(_ZN7cutlass13device_kernelINS_4gemm6kernel13GemmUniversalIN4cute5tupleIJiiiiEEENS1_10collective13CollectiveMmaINS1_35MainloopSm100TmaUmmaWarpSpecializedILi9ELi2ELi4ENS5_IJNS4_1CILi1EEESB_SB_EEEEENS5_IJNSA_ILi64EEENSA_ILi112EEESE_EEENS_6half_tENS5_IJlSB_lEEESH_SI_NS4_8TiledMMAINS4_8MMA_AtomIJNS4_20SM100_MMA_F16BF16_SSISH_SH_fLi64ELi112ELNS4_4UMMA5MajorE0ELSN_0ELNSM_7ScaleInE0ELSO_0EEEEEENS4_6LayoutISC_NS5_IJNSA_ILi0EEESS_SS_EEEEENS5_IJNS4_10UnderscoreESV_SV_EEEEENS4_13SM90_TMA_LOADENS4_14ComposedLayoutINS4_7SwizzleILi3ELi4ELi3EEENS4_18smem_ptr_flag_bitsILi16EEENSR_INS5_IJNSA_ILi8EEESE_EEENS5_IJSE_SB_EEEEEEEvNS4_8identityESY_S18_vS19_EENS_8epilogue10collective18CollectiveEpilogueINS1B_23Sm100TmaWarpSpecializedILi2ELi1ELi56ELb1ELb0EEEJSG_NS5_IJNSR_ISE_SB_EENSR_ISF_SB_EEEEESH_SI_SH_SI_NS1B_6fusion15FusionCallbacksIS1F_NS1J_17LinearCombinationISH_fSH_fLNS_15FloatRoundStyleE2EEESG_S1I_JEEENS4_5SM1004TMEM4LOAD26SM100_TMEM_LOAD_16dp256b2xESY_NSZ_INS10_ILi1ELi4ELi3EEES13_NSR_INS5_IJS14_NSA_ILi16EEEEEENS5_IJS1U_SB_EEEEEEENS4_17SM75_U32x4_LDSM_NENS4_14SM90_TMA_STOREES1Y_NS4_17SM90_U32x4_STSM_NENS4_39AutoVectorizingCopyWithAssumedAlignmentILi128EEEEEEvvEEEEvNT_6ParamsE)
        /*0038*/ 	.word	0x00000000


	//----- nvinfo : EIATTR_MIN_STACK_SIZE
	.align		4
.L_27:
        /*003c*/ 	.byte	0x04, 0x12
        /*003e*/ 	.short	(.L_29 - .L_28)
	.align		4
.L_28:
        /*0040*/ 	.word	index@(_ZN7cutlass13device_kernelINS_4gemm6kernel13GemmUniversalIN4cute5tupleIJiiiiEEENS1_10collective13CollectiveMmaINS1_35MainloopSm100TmaUmmaWarpSpecializedILi9ELi2ELi4ENS5_IJNS4_1CILi1EEESB_SB_EEEEENS5_IJNSA_ILi64EEENSA_ILi112EEESE_EEENS_6half_tENS5_IJlSB_lEEESH_SI_NS4_8TiledMMAINS4_8MMA_AtomIJNS4_20SM100_MMA_F16BF16_SSISH_SH_fLi64ELi112ELNS4_4UMMA5MajorE0ELSN_0ELNSM_7ScaleInE0ELSO_0EEEEEENS4_6LayoutISC_NS5_IJNSA_ILi0EEESS_SS_EEEEENS5_IJNS4_10UnderscoreESV_SV_EEEEENS4_13SM90_TMA_LOADENS4_14ComposedLayoutINS4_7SwizzleILi3ELi4ELi3EEENS4_18smem_ptr_flag_bitsILi16EEENSR_INS5_IJNSA_ILi8EEESE_EEENS5_IJSE_SB_EEEEEEEvNS4_8identityESY_S18_vS19_EENS_8epilogue10collective18CollectiveEpilogueINS1B_23Sm100TmaWarpSpecializedILi2ELi1ELi56ELb1ELb0EEEJSG_NS5_IJNSR_ISE_SB_EENSR_ISF_SB_EEEEESH_SI_SH_SI_NS1B_6fusion15FusionCallbacksIS1F_NS1J_17LinearCombinationISH_fSH_fLNS_15FloatRoundStyleE2EEESG_S1I_JEEENS4_5SM1004TMEM4LOAD26SM100_TMEM_LOAD_16dp256b2xESY_NSZ_INS10_ILi1ELi4ELi3EEES13_NSR_INS5_IJS14_NSA_ILi16EEEEEENS5_IJS1U_SB_EEEEEEENS4_17SM75_U32x4_LDSM_NENS4_14SM90_TMA_STOREES1Y_NS4_17SM90_U32x4_STSM_NENS4_39AutoVectorizingCopyWithAssumedAlignmentILi128EEEEEEvvEEEEvNT_6ParamsE)
        /*0044*/ 	.word	0x00000000
.L_29:


//--------------------- .nv.compat                --------------------------
	.section	.nv.compat,"",@"SHT_CUDA_COMPAT_INFO"
	.align	4
        /*0000*/ 	.byte	0x02, 0x09, 0x01, 0x00, 0x02, 0x02, 0x02, 0x00, 0x02, 0x05, 0x05, 0x00, 0x03, 0x07, 0x01, 0x01
        /*0010*/ 	.byte	0x02, 0x03, 0x01, 0x00, 0x02, 0x06, 0x01, 0x00, 0x04, 0x0b, 0x08, 0x00, 0x09, 0x00, 0x00, 0x00
        /*0020*/ 	.byte	0x00, 0x00, 0x00, 0x00


//--------------------- .nv.info._ZN7cutlass13device_kernelINS_4gemm6kernel13GemmUniversalIN4cute5tupleIJiiiiEEENS1_10collective13CollectiveMmaINS1_35MainloopSm100TmaUmmaWarpSpecializedILi9ELi2ELi4ENS5_IJNS4_1CILi1EEESB_SB_EEEEENS5_IJNSA_ILi64EEENSA_ILi112EEESE_EEENS_6half_tENS5_IJlSB_lEEESH_SI_NS4_8TiledMMAINS4_8MMA_AtomIJNS4_20SM100_MMA_F16BF16_SSISH_SH_fLi64ELi112ELNS4_4UMMA5MajorE0ELSN_0ELNSM_7ScaleInE0ELSO_0EEEEEENS4_6LayoutISC_NS5_IJNSA_ILi0EEESS_SS_EEEEENS5_IJNS4_10UnderscoreESV_SV_EEEEENS4_13SM90_TMA_LOADENS4_14ComposedLayoutINS4_7SwizzleILi3ELi4ELi3EEENS4_18smem_ptr_flag_bitsILi16EEENSR_INS5_IJNSA_ILi8EEESE_EEENS5_IJSE_SB_EEEEEEEvNS4_8identityESY_S18_vS19_EENS_8epilogue10collective18CollectiveEpilogueINS1B_23Sm100TmaWarpSpecializedILi2ELi1ELi56ELb1ELb0EEEJSG_NS5_IJNSR_ISE_SB_EENSR_ISF_SB_EEEEESH_SI_SH_SI_NS1B_6fusion15FusionCallbacksIS1F_NS1J_17LinearCombinationISH_fSH_fLNS_15FloatRoundStyleE2EEESG_S1I_JEEENS4_5SM1004TMEM4LOAD26SM100_TMEM_LOAD_16dp256b2xESY_NSZ_INS10_ILi1ELi4ELi3EEES13_NSR_INS5_IJS14_NSA_ILi16EEEEEENS5_IJS1U_SB_EEEEEEENS4_17SM75_U32x4_LDSM_NENS4_14SM90_TMA_STOREES1Y_NS4_17SM90_U32x4_STSM_NENS4_39AutoVectorizingCopyWithAssumedAlignmentILi128EEEEEEvvEEEEvNT_6ParamsE --------------------------
	.section	.nv.info._ZN7cutlass13device_kernelINS_4gemm6kernel13GemmUniversalIN4cute5tupleIJiiiiEEENS1_10collective13CollectiveMmaINS1_35MainloopSm100TmaUmmaWarpSpecializedILi9ELi2ELi4ENS5_IJNS4_1CILi1EEESB_SB_EEEEENS5_IJNSA_ILi64EEENSA_ILi112EEESE_EEENS_6half_tENS5_IJlSB_lEEESH_SI_NS4_8TiledMMAINS4_8MMA_AtomIJNS4_20SM100_MMA_F16BF16_SSISH_SH_fLi64ELi112ELNS4_4UMMA5MajorE0ELSN_0ELNSM_7ScaleInE0ELSO_0EEEEEENS4_6LayoutISC_NS5_IJNSA_ILi0EEESS_SS_EEEEENS5_IJNS4_10UnderscoreESV_SV_EEEEENS4_13SM90_TMA_LOADENS4_14ComposedLayoutINS4_7SwizzleILi3ELi4ELi3EEENS4_18smem_ptr_flag_bitsILi16EEENSR_INS5_IJNSA_ILi8EEESE_EEENS5_IJSE_SB_EEEEEEEvNS4_8identityESY_S18_vS19_EENS_8epilogue10collective18CollectiveEpilogueINS1B_23Sm100TmaWarpSpecializedILi2ELi1ELi56ELb1ELb0EEEJSG_NS5_IJNSR_ISE_SB_EENSR_ISF_SB_EEEEESH_SI_SH_SI_NS1B_6fusion15FusionCallbacksIS1F_NS1J_17LinearCombinationISH_fSH_fLNS_15FloatRoundStyleE2EEESG_S1I_JEEENS4_5SM1004TMEM4LOAD26SM100_TMEM_LOAD_16dp256b2xESY_NSZ_INS10_ILi1ELi4ELi3EEES13_NSR_INS5_IJS14_NSA_ILi16EEEEEENS5_IJS1U_SB_EEEEEEENS4_17SM75_U32x4_LDSM_NENS4_14SM90_TMA_STOREES1Y_NS4_17SM90_U32x4_STSM_NENS4_39AutoVectorizingCopyWithAssumedAlignmentILi128EEEEEEvvEEEEvNT_6ParamsE,"",@"SHT_CUDA_INFO"
	.sectionflags	@""
	.align	4


	//----- nvinfo : EIATTR_CUDA_API_VERSION
	.align		4
        /*0000*/ 	.byte	0x04, 0x37
        /*0002*/ 	.short	(.L_31 - .L_30)
.L_30:
        /*0004*/ 	.word	0x00000082


	//----- nvinfo : EIATTR_KPARAM_INFO
	.align		4
.L_31:
        /*0008*/ 	.byte	0x04, 0x17
        /*000a*/ 	.short	(.L_33 - .L_32)
.L_32:
        /*000c*/ 	.word	0x00000000
        /*0010*/ 	.short	0x0000
        /*0012*/ 	.short	0x0000
        /*0014*/ 	.byte	0x00, 0xf0, 0x01, 0x20


	//----- nvinfo : EIATTR_AT_ENTRY_FRAGMENTS
	.align		4
.L_33:
        /*0018*/ 	.byte	0x04, 0x4f
        /*001a*/ 	.short	(.L_35 - .L_34)


	//   ....[0]....
.L_34:
        /*001c*/ 	.word	0x00000006


	//----- nvinfo : EIATTR_RESERVED_SMEM_USED
	.align		4
.L_35:
        /*0020*/ 	.byte	0x01, 0x41
	.zero		2


	//----- nvinfo : EIATTR_SPARSE_MMA_MASK
	.align		4
        /*0024*/ 	.byte	0x03, 0x50
        /*0026*/ 	.short	0x0000


	//----- nvinfo : EIATTR_TCGEN05_1CTA_USED
	.align		4
        /*0028*/ 	.byte	0x01, 0x51
	.zero		2


	//----- nvinfo : EIATTR_MAXREG_COUNT
	.align		4
        /*002c*/ 	.byte	0x03, 0x1b
        /*002e*/ 	.short	0x00ff


	//----- nvinfo : EIATTR_NUM_BARRIERS
	.align		4
        /*0030*/ 	.byte	0x02, 0x4c
        /*0032*/ 	.byte	0x07
	.zero		1


	//----- nvinfo : EIATTR_EXTERNS
	.align		4
        /*0034*/ 	.byte	0x04, 0x0f
        /*0036*/ 	.short	(.L_37 - .L_36)


	//   ....[0]....
	.align		4
.L_36:
        /*0038*/ 	.word	index@(__assertfail)


	//----- nvinfo : EIATTR_MERCURY_ISA_VERSION
	.align		4
.L_37:
        /*003c*/ 	.byte	0x03, 0x5f
        /*003e*/ 	.short	0x0101


	//----- nvinfo : EIATTR_INT_WARP_WIDE_INSTR_OFFSETS
	.align		4
        /*0040*/ 	.byte	0x04, 0x31
        /*0042*/ 	.short	(.L_39 - .L_38)


	//   ....[0]....
.L_38:
        /*0044*/ 	.word	0x00001e70


	//   ....[1]....
        /*0048*/ 	.word	0x00003bd0


	//   ....[2]....
        /*004c*/ 	.word	0x00003c00


	//   ....[3]....
        /*0050*/ 	.word	0x00003c50


	//   ....[4]....
        /*0054*/ 	.word	0x000046c0


	//   ....[5]....
        /*0058*/ 	.word	0x00004700


	//   ....[6]....
        /*005c*/ 	.word	0x00004720


	//   ....[7]....
        /*0060*/ 	.word	0x00004740


	//   ....[8]....
        /*0064*/ 	.word	0x000048e0


	//   ....[9]....
        /*0068*/ 	.word	0x00004940


	//   ....[10]....
        /*006c*/ 	.word	0x00004990


	//   ....[11]....
        /*0070*/ 	.word	0x000049c0


	//----- nvinfo : EIATTR_COOP_GROUP_MASK_REGIDS
	.align		4
.L_39:
        /*0074*/ 	.byte	0x04, 0x29
        /*0076*/ 	.short	(.L_41 - .L_40)


	//   ....[0]....
.L_40:
        /*0078*/ 	.word	0xffffffff


	//   ....[1]....
        /*007c*/ 	.word	0xffffffff


	//   ....[2]....
        /*0080*/ 	.word	0xffffffff


	//   ....[3]....
        /*0084*/ 	.word	0xffffffff


	//   ....[4]....
        /*0088*/ 	.word	0xffffffff


	//   ....[5]....
        /*008c*/ 	.word	0xffffffff


	//   ....[6]....
        /*0090*/ 	.word	0xffffffff


	//   ....[7]....
        /*0094*/ 	.word	0xffffffff


	//   ....[8]....
        /*0098*/ 	.word	0xffffffff


	//   ....[9]....
        /*009c*/ 	.word	0xffffffff


	//   ....[10]....
        /*00a0*/ 	.word	0xffffffff


	//   ....[11]....
        /*00a4*/ 	.word	0xffffffff


	//   ....[12]....
        /*00a8*/ 	.word	0xffffffff


	//----- nvinfo : EIATTR_COOP_GROUP_INSTR_OFFSETS
	.align		4
.L_41:
        /*00ac*/ 	.byte	0x04, 0x28
        /*00ae*/ 	.short	(.L_43 - .L_42)


	//   ....[0]....
.L_42:
        /*00b0*/ 	.word	0x00000090


	//   ....[1]....
        /*00b4*/ 	.word	0x000004d0


	//   ....[2]....
        /*00b8*/ 	.word	0x00000710


	//   ....[3]....
        /*00bc*/ 	.word	0x00000870


	//   ....[4]....
        /*00c0*/ 	.word	0x00000970


	//   ....[5]....
        /*00c4*/ 	.word	0x00000ae0


	//   ....[6]....
        /*00c8*/ 	.word	0x00000c80


	//   ....[7]....
        /*00cc*/ 	.word	0x00001d50


	//   ....[8]....
        /*00d0*/ 	.word	0x00002e00


	//   ....[9]....
        /*00d4*/ 	.word	0x00003010


	//   ....[10]....
        /*00d8*/ 	.word	0x00003040


	//   ....[11]....
        /*00dc*/ 	.word	0x00003ac0


	//   ....[12]....
        /*00e0*/ 	.word	0x00003cf0


	//----- nvinfo : EIATTR_VRC_CTA_INIT_COUNT
	.align		4
.L_43:
        /*00e4*/ 	.byte	0x02, 0x4a
        /*00e6*/ 	.byte	0x80
	.zero		1


	//----- nvinfo : EIATTR_SYSCALL_OFFSETS
	.align		4
        /*00e8*/ 	.byte	0x04, 0x46
        /*00ea*/ 	.short	(.L_45 - .L_44)


	//   ....[0]....
.L_44:
        /*00ec*/ 	.word	0x000054d0


	//   ....[1]....
        /*00f0*/ 	.word	0x000055c0


	//   ....[2]....
        /*00f4*/ 	.word	0x00005e60


	//   ....[3]....
        /*00f8*/ 	.word	0x00005fd0


	//   ....[4]....
        /*00fc*/ 	.word	0x00006140


	//   ....[5]....
        /*0100*/ 	.word	0x000062b0


	//   ....[6]....
        /*0104*/ 	.word	0x00006420


	//   ....[7]....
        /*0108*/ 	.word	0x00006590


	//   ....[8]....
        /*010c*/ 	.word	0x00006700


	//----- nvinfo : EIATTR_MBARRIER_INSTR_OFFSETS
	.align		4
.L_45:
        /*0110*/ 	.byte	0x04, 0x39
        /*0112*/ 	.short	(.L_47 - .L_46)


	//   ....[0]....
.L_46:
        /*0114*/ 	.word	0x000005d0
        /*0118*/ 	.word	0x000000ff
        /*011c*/ 	.word	0x00000000
        /*0120*/ 	.short	0x0100
        /*0122*/ 	.byte	0x05
	.zero		1


	//   ....[1]....
        /*0124*/ 	.word	0x000005e0
        /*0128*/ 	.word	0x000000ff
        /*012c*/ 	.word	0x00000048
        /*0130*/ 	.short	0x0100
        /*0132*/ 	.byte	0x05
	.zero		1


	//   ....[2]....
        /*0134*/ 	.word	0x000005f0
        /*0138*/ 	.word	0x000000ff
        /*013c*/ 	.word	0x00000008
        /*0140*/ 	.short	0x0100
        /*0142*/ 	.byte	0x05
	.zero		1


	//   ....[3]....
        /*0144*/ 	.word	0x00000600
        /*0148*/ 	.word	0x000000ff
        /*014c*/ 	.word	0x00000050
        /*0150*/ 	.short	0x0100
        /*0152*/ 	.byte	0x05
	.zero		1


	//   ....[4]....
        /*0154*/ 	.word	0x00000610
        /*0158*/ 	.word	0x000000ff
        /*015c*/ 	.word	0x00000010
        /*0160*/ 	.short	0x0100
        /*0162*/ 	.byte	0x05
	.zero		1


	//   ....[5]....
        /*0164*/ 	.word	0x00000620
        /*0168*/ 	.word	0x000000ff
        /*016c*/ 	.word	0x00000058
        /*0170*/ 	.short	0x0100
        /*0172*/ 	.byte	0x05
	.zero		1


	//   ....[6]....
        /*0174*/ 	.word	0x00000630
        /*0178*/ 	.word	0x000000ff
        /*017c*/ 	.word	0x00000018
        /*0180*/ 	.short	0x0100
        /*0182*/ 	.byte	0x05
	.zero		1


	//   ....[7]....
        /*0184*/ 	.word	0x00000640
        /*0188*/ 	.word	0x000000ff
        /*018c*/ 	.word	0x00000060
        /*0190*/ 	.short	0x0100
        /*0192*/ 	.byte	0x05
	.zero		1


	//   ....[8]....
        /*0194*/ 	.word	0x00000650
        /*0198*/ 	.word	0x000000ff
        /*019c*/ 	.word	0x00000020
        /*01a0*/ 	.short	0x0100
        /*01a2*/ 	.byte	0x05
	.zero		1


	//   ....[9]....
        /*01a4*/ 	.word	0x00000660
        /*01a8*/ 	.word	0x000000ff
        /*01ac*/ 	.word	0x00000068
        /*01b0*/ 	.short	0x0100
        /*01b2*/ 	.byte	0x05
	.zero		1


	//   ....[10]....
        /*01b4*/ 	.word	0x00000670
        /*01b8*/ 	.word	0x000000ff
        /*01bc*/ 	.word	0x00000028
        /*01c0*/ 	.short	0x0100
        /*01c2*/ 	.byte	0x05
	.zero		1


	//   ....[11]....
        /*01c4*/ 	.word	0x00000680
        /*01c8*/ 	.word	0x000000ff
        /*01cc*/ 	.word	0x00000070
        /*01d0*/ 	.short	0x0100
        /*01d2*/ 	.byte	0x05
	.zero		1


	//   ....[12]....
        /*01d4*/ 	.word	0x00000690
        /*01d8*/ 	.word	0x000000ff
        /*01dc*/ 	.word	0x00000030
        /*01e0*/ 	.short	0x0100
        /*01e2*/ 	.byte	0x05
	.zero		1


	//   ....[13]....
        /*01e4*/ 	.word	0x000006a0
        /*01e8*/ 	.word	0x000000ff
        /*01ec*/ 	.word	0x00000078
        /*01f0*/ 	.short	0x0100
        /*01f2*/ 	.byte	0x05
	.zero		1


	//   ....[14]....
        /*01f4*/ 	.word	0x000006b0
        /*01f8*/ 	.word	0x000000ff
        /*01fc*/ 	.word	0x00000038
        /*0200*/ 	.short	0x0100
        /*0202*/ 	.byte	0x05
	.zero		1


	//   ....[15]....
        /*0204*/ 	.word	0x000006c0
        /*0208*/ 	.word	0x000000ff
        /*020c*/ 	.word	0x00000080
        /*0210*/ 	.short	0x0100
        /*0212*/ 	.byte	0x05
	.zero		1


	//   ....[16]....
        /*0214*/ 	.word	0x000006d0
        /*0218*/ 	.word	0x000000ff
        /*021c*/ 	.word	0x00000040
        /*0220*/ 	.short	0x0100
        /*0222*/ 	.byte	0x05
	.zero		1


	//   ....[17]....
        /*0224*/ 	.word	0x000006e0
        /*0228*/ 	.word	0x000000ff
        /*022c*/ 	.word	0x00000088
        /*0230*/ 	.short	0x0100
        /*0232*/ 	.byte	0x05
	.zero		1


	//   ....[18]....
        /*0234*/ 	.word	0x00000820
        /*0238*/ 	.word	0x000000ff
        /*023c*/ 	.word	0x00000090
        /*0240*/ 	.short	0x0100
        /*0242*/ 	.byte	0x06
	.zero		1


	//   ....[19]....
        /*0244*/ 	.word	0x00000830
        /*0248*/ 	.word	0x000000ff
        /*024c*/ 	.word	0x000000a0
        /*0250*/ 	.short	0x0100
        /*0252*/ 	.byte	0x06
	.zero		1


	//   ....[20]....
        /*0254*/ 	.word	0x00000840
        /*0258*/ 	.word	0x000000ff
        /*025c*/ 	.word	0x00000098
        /*0260*/ 	.short	0x0100
        /*0262*/ 	.byte	0x06
	.zero		1


	//   ....[21]....
        /*0264*/ 	.word	0x00000850
        /*0268*/ 	.word	0x000000ff
        /*026c*/ 	.word	0x000000a8
        /*0270*/ 	.short	0x0100
        /*0272*/ 	.byte	0x06
	.zero		1


	//   ....[22]....
        /*0274*/ 	.word	0x00000940
        /*0278*/ 	.word	0x000000ff
        /*027c*/ 	.word	0x000000b0
        /*0280*/ 	.short	0x0100
        /*0282*/ 	.byte	0x05
	.zero		1


	//   ....[23]....
        /*0284*/ 	.word	0x00000950
        /*0288*/ 	.word	0x000000ff
        /*028c*/ 	.word	0x000000b8
        /*0290*/ 	.short	0x0100
        /*0292*/ 	.byte	0x05
	.zero		1


	//   ....[24]....
        /*0294*/ 	.word	0x00000a90
        /*0298*/ 	.word	0x000000ff
        /*029c*/ 	.word	0x000000c0
        /*02a0*/ 	.short	0x0100
        /*02a2*/ 	.byte	0x05
	.zero		1


	//   ....[25]....
        /*02a4*/ 	.word	0x00000aa0
        /*02a8*/ 	.word	0x000000ff
        /*02ac*/ 	.word	0x000000d0
        /*02b0*/ 	.short	0x0100
        /*02b2*/ 	.byte	0x05
	.zero		1


	//   ....[26]....
        /*02b4*/ 	.word	0x00000ab0
        /*02b8*/ 	.word	0x000000ff
        /*02bc*/ 	.word	0x000000c8
        /*02c0*/ 	.short	0x0100
        /*02c2*/ 	.byte	0x05
	.zero		1


	//   ....[27]....
        /*02c4*/ 	.word	0x00000ac0
        /*02c8*/ 	.word	0x000000ff
        /*02cc*/ 	.word	0x000000d8
        /*02d0*/ 	.short	0x0100
        /*02d2*/ 	.byte	0x05
	.zero		1


	//   ....[28]....
        /*02d4*/ 	.word	0x00000bf0
        /*02d8*/ 	.word	0x000000ff
        /*02dc*/ 	.word	0x000000e0
        /*02e0*/ 	.short	0x0100
        /*02e2*/ 	.byte	0x06
	.zero		1


	//   ....[29]....
        /*02e4*/ 	.word	0x00000c00
        /*02e8*/ 	.word	0x000000ff
        /*02ec*/ 	.word	0x00000100
        /*02f0*/ 	.short	0x0100
        /*02f2*/ 	.byte	0x06
	.zero		1


	//   ....[30]....
        /*02f4*/ 	.word	0x00000c10
        /*02f8*/ 	.word	0x000000ff
        /*02fc*/ 	.word	0x000000e8
        /*0300*/ 	.short	0x0100
        /*0302*/ 	.byte	0x06
	.zero		1


	//   ....[31]....
        /*0304*/ 	.word	0x00000c20
        /*0308*/ 	.word	0x000000ff
        /*030c*/ 	.word	0x00000108
        /*0310*/ 	.short	0x0100
        /*0312*/ 	.byte	0x06
	.zero		1


	//   ....[32]....
        /*0314*/ 	.word	0x00000c30
        /*0318*/ 	.word	0x000000ff
        /*031c*/ 	.word	0x000000f0
        /*0320*/ 	.short	0x0100
        /*0322*/ 	.byte	0x06
	.zero		1


	//   ....[33]....
        /*0324*/ 	.word	0x00000c40
        /*0328*/ 	.word	0x000000ff
        /*032c*/ 	.word	0x00000110
        /*0330*/ 	.short	0x0100
        /*0332*/ 	.byte	0x06
	.zero		1


	//   ....[34]....
        /*0334*/ 	.word	0x00000c50
        /*0338*/ 	.word	0x000000ff
        /*033c*/ 	.word	0x000000f8
        /*0340*/ 	.short	0x0100
        /*0342*/ 	.byte	0x06
	.zero		1


	//   ....[35]....
        /*0344*/ 	.word	0x00000c60
        /*0348*/ 	.word	0x000000ff
        /*034c*/ 	.word	0x00000118
        /*0350*/ 	.short	0x0100
        /*0352*/ 	.byte	0x06
	.zero		1


	//   ....[36]....
        /*0354*/ 	.word	0x00000d50
        /*0358*/ 	.word	0x000000ff
        /*035c*/ 	.word	0x00000120
        /*0360*/ 	.short	0x0100
        /*0362*/ 	.byte	0x05
	.zero		1


	//   ....[37]....
        /*0364*/ 	.word	0x00000d60
        /*0368*/ 	.word	0x000000ff
        /*036c*/ 	.word	0x00000130
        /*0370*/ 	.short	0x0100
        /*0372*/ 	.byte	0x05
	.zero		1


	//   ....[38]....
        /*0374*/ 	.word	0x00000d70
        /*0378*/ 	.word	0x000000ff
        /*037c*/ 	.word	0x00000128
        /*0380*/ 	.short	0x0100
        /*0382*/ 	.byte	0x05
	.zero		1


	//   ....[39]....
        /*0384*/ 	.word	0x00000d80
        /*0388*/ 	.word	0x000000ff
        /*038c*/ 	.word	0x00000138
        /*0390*/ 	.short	0x0100
        /*0392*/ 	.byte	0x05
	.zero		1


	//   ....[40]....
        /*0394*/ 	.word	0x00001650
        /*0398*/ 	.word	0x00000002
        /*039c*/ 	.word	0x00000130
        /*03a0*/ 	.short	0x010a
        /*03a2*/ 	.byte	0xff
	.zero		1


	//   ....[41]....
        /*03a4*/ 	.word	0x00001680
        /*03a8*/ 	.word	0x00000002
        /*03ac*/ 	.word	0x00000120
        /*03b0*/ 	.short	0x0101
        /*03b2*/ 	.byte	0xff
	.zero		1


	//   ....[42]....
        /*03b4*/ 	.word	0x00001750
        /*03b8*/ 	.word	0x000000ff
        /*03bc*/ 	.word	0x00000048
        /*03c0*/ 	.short	0x010a
        /*03c2*/ 	.byte	0x05
	.zero		1


	//   ....[43]....
        /*03c4*/ 	.word	0x000017f0
        /*03c8*/ 	.word	0x000000ff
        /*03cc*/ 	.word	0x00000048
        /*03d0*/ 	.short	0x010a
        /*03d2*/ 	.byte	0x21
	.zero		1


	//   ....[44]....
        /*03d4*/ 	.word	0x00001940
        /*03d8*/ 	.word	0x000000ff
        /*03dc*/ 	.word	0x00000048
        /*03e0*/ 	.short	0x010a
        /*03e2*/ 	.byte	0x08
	.zero		1


	//   ....[45]....
        /*03e4*/ 	.word	0x00001a50
        /*03e8*/ 	.word	0x000000ff
        /*03ec*/ 	.word	0x000000b8
        /*03f0*/ 	.short	0x0101
        /*03f2*/ 	.byte	0x04
	.zero		1


	//   ....[46]....
        /*03f4*/ 	.word	0x00001a70
        /*03f8*/ 	.word	0x000000ff
        /*03fc*/ 	.word	0x00000048
        /*0400*/ 	.short	0x010a
        /*0402*/ 	.byte	0x05
	.zero		1


	//   ....[47]....
        /*0404*/ 	.word	0x00001af0
        /*0408*/ 	.word	0x000000ff
        /*040c*/ 	.word	0x00000048
        /*0410*/ 	.short	0x010a
        /*0412*/ 	.byte	0x11
	.zero		1


	//   ....[48]....
        /*0414*/ 	.word	0x00001c40
        /*0418*/ 	.word	0x000000ff
        /*041c*/ 	.word	0x00000048
        /*0420*/ 	.short	0x010a
        /*0422*/ 	.byte	0x08
	.zero		1


	//   ....[49]....
        /*0424*/ 	.word	0x00001d80
        /*0428*/ 	.word	0x00000002
        /*042c*/ 	.word	0x000000c0
        /*0430*/ 	.short	0x010a
        /*0432*/ 	.byte	0xff
	.zero		1


	//   ....[50]....
        /*0434*/ 	.word	0x00001e40
        /*0438*/ 	.word	0x00000002
        /*043c*/ 	.word	0x00000000
        /*0440*/ 	.short	0x0101
        /*0442*/ 	.byte	0xff
	.zero		1


	//   ....[51]....
        /*0444*/ 	.word	0x000023a0
        /*0448*/ 	.word	0x000000ff
        /*044c*/ 	.word	0x00000000
        /*0450*/ 	.short	0x010a
        /*0452*/ 	.byte	0x05
	.zero		1


	//   ....[52]....
        /*0454*/ 	.word	0x00002430
        /*0458*/ 	.word	0x000000ff
        /*045c*/ 	.word	0x00000000
        /*0460*/ 	.short	0x010a
        /*0462*/ 	.byte	0x05
	.zero		1


	//   ....[53]....
        /*0464*/ 	.word	0x000024c0
        /*0468*/ 	.word	0x000000ff
        /*046c*/ 	.word	0x00000000
        /*0470*/ 	.short	0x010a
        /*0472*/ 	.byte	0x05
	.zero		1


	//   ....[54]....
        /*0474*/ 	.word	0x00002550
        /*0478*/ 	.word	0x000000ff
        /*047c*/ 	.word	0x00000000
        /*0480*/ 	.short	0x010a
        /*0482*/ 	.byte	0x05
	.zero		1


	//   ....[55]....
        /*0484*/ 	.word	0x000025e0
        /*0488*/ 	.word	0x000000ff
        /*048c*/ 	.word	0x00000000
        /*0490*/ 	.short	0x010a
        /*0492*/ 	.byte	0x05
	.zero		1


	//   ....[56]....
        /*0494*/ 	.word	0x00002670
        /*0498*/ 	.word	0x000000ff
        /*049c*/ 	.word	0x00000000
        /*04a0*/ 	.short	0x010a
        /*04a2*/ 	.byte	0x05
	.zero		1


	//   ....[57]....
        /*04a4*/ 	.word	0x00002700
        /*04a8*/ 	.word	0x000000ff
        /*04ac*/ 	.word	0x00000000
        /*04b0*/ 	.short	0x010a
        /*04b2*/ 	.byte	0x05
	.zero		1


	//   ....[58]....
        /*04b4*/ 	.word	0x00002790
        /*04b8*/ 	.word	0x000000ff
        /*04bc*/ 	.word	0x00000000
        /*04c0*/ 	.short	0x010a
        /*04c2*/ 	.byte	0x05
	.zero		1


	//   ....[59]....
        /*04c4*/ 	.word	0x00002830
        /*04c8*/ 	.word	0x00000000
        /*04cc*/ 	.word	0x00000000
        /*04d0*/ 	.short	0x010a
        /*04d2*/ 	.byte	0xff
	.zero		1


	//   ....[60]....
        /*04d4*/ 	.word	0x00002950
        /*04d8*/ 	.word	0x00000000
        /*04dc*/ 	.word	0x00000120
        /*04e0*/ 	.short	0x010a
        /*04e2*/ 	.byte	0xff
	.zero		1


	//   ....[61]....
        /*04e4*/ 	.word	0x000029c0
        /*04e8*/ 	.word	0x00000000
        /*04ec*/ 	.word	0x00000000
        /*04f0*/ 	.short	0x0101
        /*04f2*/ 	.byte	0xff
	.zero		1


	//   ....[62]....
        /*04f4*/ 	.word	0x000029e0
        /*04f8*/ 	.word	0x000000ff
        /*04fc*/ 	.word	0x000000d0
        /*0500*/ 	.short	0x010a
        /*0502*/ 	.byte	0x05
	.zero		1


	//   ....[63]....
        /*0504*/ 	.word	0x00002b00
        /*0508*/ 	.word	0x00000000
        /*050c*/ 	.word	0x000000c0
        /*0510*/ 	.short	0x010a
        /*0512*/ 	.byte	0xff
	.zero		1


	//   ....[64]....
        /*0514*/ 	.word	0x00002c00
        /*0518*/ 	.word	0x00000000
        /*051c*/ 	.word	0x00000000
        /*0520*/ 	.short	0x0101
        /*0522*/ 	.byte	0xff
	.zero		1


	//   ....[65]....
        /*0524*/ 	.word	0x00002c90
        /*0528*/ 	.word	0x000000ff
        /*052c*/ 	.word	0x000000d0
        /*0530*/ 	.short	0x0106
        /*0532*/ 	.byte	0x05
	.zero		1


	//   ....[66]....
        /*0534*/ 	.word	0x00002cb0
        /*0538*/ 	.word	0x000000ff
        /*053c*/ 	.word	0x000000d0
        /*0540*/ 	.short	0x010a
        /*0542*/ 	.byte	0x05
	.zero		1


	//   ....[67]....
        /*0544*/ 	.word	0x00002d40
        /*0548*/ 	.word	0x000000ff
        /*054c*/ 	.word	0x000000d0
        /*0550*/ 	.short	0x0106
        /*0552*/ 	.byte	0x04
	.zero		1


	//   ....[68]....
        /*0554*/ 	.word	0x00002d80
        /*0558*/ 	.word	0x00000000
        /*055c*/ 	.word	0x000000d0
        /*0560*/ 	.short	0x010a
        /*0562*/ 	.byte	0xff
	.zero		1


	//   ....[69]....
        /*0564*/ 	.word	0x000032c0
        /*0568*/ 	.word	0x00000000
        /*056c*/ 	.word	0x000000c0
        /*0570*/ 	.short	0x010a
        /*0572*/ 	.byte	0xff
	.zero		1


	//   ....[70]....
        /*0574*/ 	.word	0x000033d0
        /*0578*/ 	.word	0x00000003
        /*057c*/ 	.word	0x00000000
        /*0580*/ 	.short	0x0101
        /*0582*/ 	.byte	0xff
	.zero		1


	//   ....[71]....
        /*0584*/ 	.word	0x000033e0
        /*0588*/ 	.word	0x000000ff
        /*058c*/ 	.word	0x00000000
        /*0590*/ 	.short	0x010a
        /*0592*/ 	.byte	0x05
	.zero		1


	//   ....[72]....
        /*0594*/ 	.word	0x00003450
        /*0598*/ 	.word	0x000000ff
        /*059c*/ 	.word	0x00000100
        /*05a0*/ 	.short	0x010a
        /*05a2*/ 	.byte	0x0e
	.zero		1


	//   ....[73]....
        /*05a4*/ 	.word	0x00003520
        /*05a8*/ 	.word	0x000000ff
        /*05ac*/ 	.word	0x00000000
        /*05b0*/ 	.short	0x010a
        /*05b2*/ 	.byte	0x07
	.zero		1


	//   ....[74]....
        /*05b4*/ 	.word	0x00003650
        /*05b8*/ 	.word	0x000000ff
        /*05bc*/ 	.word	0x00000000
        /*05c0*/ 	.short	0x010a
        /*05c2*/ 	.byte	0x13
	.zero		1


	//   ....[75]....
        /*05c4*/ 	.word	0x000038f0
        /*05c8*/ 	.word	0x000000ff
        /*05cc*/ 	.word	0x00000000
        /*05d0*/ 	.short	0x010a
        /*05d2*/ 	.byte	0x05
	.zero		1


	//   ....[76]....
        /*05d4*/ 	.word	0x00003980
        /*05d8*/ 	.word	0x000000ff
        /*05dc*/ 	.word	0x00000000
        /*05e0*/ 	.short	0x010a
        /*05e2*/ 	.byte	0x05
	.zero		1


	//   ....[77]....
        /*05e4*/ 	.word	0x00003a10
        /*05e8*/ 	.word	0x000000ff
        /*05ec*/ 	.word	0x00000000
        /*05f0*/ 	.short	0x010a
        /*05f2*/ 	.byte	0x05
	.zero		1


	//   ....[78]....
        /*05f4*/ 	.word	0x00003aa0
        /*05f8*/ 	.word	0x000000ff
        /*05fc*/ 	.word	0x00000000
        /*0600*/ 	.short	0x010a
        /*0602*/ 	.byte	0x06
	.zero		1


	//   ....[79]....
        /*0604*/ 	.word	0x00003ee0
        /*0608*/ 	.word	0x00000000
        /*060c*/ 	.word	0x000000c0
        /*0610*/ 	.short	0x010a
        /*0612*/ 	.byte	0xff
	.zero		1


	//   ....[80]....
        /*0614*/ 	.word	0x00003fc0
        /*0618*/ 	.word	0x00000000
        /*061c*/ 	.word	0x00000000
        /*0620*/ 	.short	0x0101
        /*0622*/ 	.byte	0xff
	.zero		1


	//   ....[81]....
        /*0624*/ 	.word	0x000042e0
        /*0628*/ 	.word	0x000000ff
        /*062c*/ 	.word	0x000000b8
        /*0630*/ 	.short	0x010a
        /*0632*/ 	.byte	0x04
	.zero		1


	//   ....[82]....
        /*0634*/ 	.word	0x000044c0
        /*0638*/ 	.word	0x000000ff
        /*063c*/ 	.word	0x000000a0
        /*0640*/ 	.short	0x010a
        /*0642*/ 	.byte	0x0d
	.zero		1


	//   ....[83]....
        /*0644*/ 	.word	0x000049f0
        /*0648*/ 	.word	0x000000ff
        /*064c*/ 	.word	0x00000090
        /*0650*/ 	.short	0x010b
        /*0652*/ 	.byte	0x0d
	.zero		1


	//   ....[84]....
        /*0654*/ 	.word	0x00004a50
        /*0658*/ 	.word	0x000000ff
        /*065c*/ 	.word	0x00000000
        /*0660*/ 	.short	0x0101
        /*0662*/ 	.byte	0x15
	.zero		1


	//   ....[85]....
        /*0664*/ 	.word	0x00004b00
        /*0668*/ 	.word	0x000000ff
        /*066c*/ 	.word	0x00000000
        /*0670*/ 	.short	0x010a
        /*0672*/ 	.byte	0x04
	.zero		1


	//   ....[86]....
        /*0674*/ 	.word	0x00004ba0
        /*0678*/ 	.word	0x00000000
        /*067c*/ 	.word	0x00000000
        /*0680*/ 	.short	0x010a
        /*0682*/ 	.byte	0xff
	.zero		1


	//   ....[87]....
        /*0684*/ 	.word	0x00004ee0
        /*0688*/ 	.word	0x00000000
        /*068c*/ 	.word	0x000000c0
        /*0690*/ 	.short	0x010a
        /*0692*/ 	.byte	0xff
	.zero		1


	//   ....[88]....
        /*0694*/ 	.word	0x00004ff0
        /*0698*/ 	.word	0x00000000
        /*069c*/ 	.word	0x00000000
        /*06a0*/ 	.short	0x0101
        /*06a2*/ 	.byte	0xff
	.zero		1


	//   ....[89]....
        /*06a4*/ 	.word	0x000059b0
        /*06a8*/ 	.word	0x00000000
        /*06ac*/ 	.word	0x00000090
        /*06b0*/ 	.short	0x010a
        /*06b2*/ 	.byte	0xff
	.zero		1


	//   ....[90]....
        /*06b4*/ 	.word	0x000059d0
        /*06b8*/ 	.word	0x00000011
        /*06bc*/ 	.word	0x000000e0
        /*06c0*/ 	.short	0x010a
        /*06c2*/ 	.byte	0xff
	.zero		1


	//   ....[91]....
        /*06c4*/ 	.word	0x00005ad0
        /*06c8*/ 	.word	0x00000000
        /*06cc*/ 	.word	0x00000090
        /*06d0*/ 	.short	0x010a
        /*06d2*/ 	.byte	0xff
	.zero		1


	//   ....[92]....
        /*06d4*/ 	.word	0x00005d40
        /*06d8*/ 	.word	0x00000011
        /*06dc*/ 	.word	0x000000e0
        /*06e0*/ 	.short	0x010a
        /*06e2*/ 	.byte	0xff
	.zero		1


	//   ....[93]....
        /*06e4*/ 	.word	0x00006a40
        /*06e8*/ 	.word	0x000000ff
        /*06ec*/ 	.word	0x00000000
        /*06f0*/ 	.short	0x0101
        /*06f2*/ 	.byte	0x05
	.zero		1


	//   ....[94]....
        /*06f4*/ 	.word	0x000078c0
        /*06f8*/ 	.word	0x00000000
        /*06fc*/ 	.word	0x00000000
        /*0700*/ 	.short	0x0101
        /*0702*/ 	.byte	0xff
	.zero		1


	//   ....[95]....
        /*0704*/ 	.word	0x00007b60
        /*0708*/ 	.word	0x00000002
        /*070c*/ 	.word	0x00000130
        /*0710*/ 	.short	0x010a
        /*0712*/ 	.byte	0xff
	.zero		1


	//   ....[96]....
        /*0714*/ 	.word	0x00007bc0
        /*0718*/ 	.word	0x00000002
        /*071c*/ 	.word	0x00000048
        /*0720*/ 	.short	0x010a
        /*0722*/ 	.byte	0xff
	.zero		1


	//   ....[97]....
        /*0724*/ 	.word	0x00007c20
        /*0728*/ 	.word	0x00000002
        /*072c*/ 	.word	0x00000048
        /*0730*/ 	.short	0x010a
        /*0732*/ 	.byte	0xff
	.zero		1


	//   ....[98]....
        /*0734*/ 	.word	0x00007c70
        /*0738*/ 	.word	0x00000002
        /*073c*/ 	.word	0x000000c0
        /*0740*/ 	.short	0x010a
        /*0742*/ 	.byte	0xff
	.zero		1


	//   ....[99]....
        /*0744*/ 	.word	0x00007cd0
        /*0748*/ 	.word	0x00000000
        /*074c*/ 	.word	0x00000000
        /*0750*/ 	.short	0x010a
        /*0752*/ 	.byte	0xff
	.zero		1


	//   ....[100]....
        /*0754*/ 	.word	0x00007d30
        /*0758*/ 	.word	0x00000000
        /*075c*/ 	.word	0x00000000
        /*0760*/ 	.short	0x010a
        /*0762*/ 	.byte	0xff
	.zero		1


	//   ....[101]....
        /*0764*/ 	.word	0x00007d90
        /*0768*/ 	.word	0x00000000
        /*076c*/ 	.word	0x00000000
        /*0770*/ 	.short	0x010a
        /*0772*/ 	.byte	0xff
	.zero		1


	//   ....[102]....
        /*0774*/ 	.word	0x00007df0
        /*0778*/ 	.word	0x00000000
        /*077c*/ 	.word	0x00000000
        /*0780*/ 	.short	0x010a
        /*0782*/ 	.byte	0xff
	.zero		1


	//   ....[103]....
        /*0784*/ 	.word	0x00007e50
        /*0788*/ 	.word	0x00000000
        /*078c*/ 	.word	0x00000000
        /*0790*/ 	.short	0x010a
        /*0792*/ 	.byte	0xff
	.zero		1


	//   ....[104]....
        /*0794*/ 	.word	0x00007eb0
        /*0798*/ 	.word	0x00000000
        /*079c*/ 	.word	0x00000000
        /*07a0*/ 	.short	0x010a
        /*07a2*/ 	.byte	0xff
	.zero		1


	//   ....[105]....
        /*07a4*/ 	.word	0x00007f10
        /*07a8*/ 	.word	0x00000000
        /*07ac*/ 	.word	0x00000000
        /*07b0*/ 	.short	0x010a
        /*07b2*/ 	.byte	0xff
	.zero		1


	//   ....[106]....
        /*07b4*/ 	.word	0x00007f70
        /*07b8*/ 	.word	0x00000000
        /*07bc*/ 	.word	0x00000000
        /*07c0*/ 	.short	0x010a
        /*07c2*/ 	.byte	0xff
	.zero		1


	//   ....[107]....
        /*07c4*/ 	.word	0x00007fc0
        /*07c8*/ 	.word	0x00000000
        /*07cc*/ 	.word	0x00000120
        /*07d0*/ 	.short	0x010a
        /*07d2*/ 	.byte	0xff
	.zero		1


	//   ....[108]....
        /*07d4*/ 	.word	0x00008020
        /*07d8*/ 	.word	0x00000000
        /*07dc*/ 	.word	0x000000d0
        /*07e0*/ 	.short	0x010a
        /*07e2*/ 	.byte	0xff
	.zero		1


	//   ....[109]....
        /*07e4*/ 	.word	0x00008070
        /*07e8*/ 	.word	0x00000000
        /*07ec*/ 	.word	0x000000c0
        /*07f0*/ 	.short	0x010a
        /*07f2*/ 	.byte	0xff
	.zero		1


	//   ....[110]....
        /*07f4*/ 	.word	0x000080d0
        /*07f8*/ 	.word	0x00000000
        /*07fc*/ 	.word	0x000000d0
        /*0800*/ 	.short	0x010a
        /*0802*/ 	.byte	0xff
	.zero		1


	//   ....[111]....
        /*0804*/ 	.word	0x00008120
        /*0808*/ 	.word	0x00000000
        /*080c*/ 	.word	0x000000c0
        /*0810*/ 	.short	0x010a
        /*0812*/ 	.byte	0xff
	.zero		1


	//   ....[112]....
        /*0814*/ 	.word	0x00008180
        /*0818*/ 	.word	0x00000002
        /*081c*/ 	.word	0x00000100
        /*0820*/ 	.short	0x010a
        /*0822*/ 	.byte	0xff
	.zero		1


	//   ....[113]....
        /*0824*/ 	.word	0x000081e0
        /*0828*/ 	.word	0x00000000
        /*082c*/ 	.word	0x00000000
        /*0830*/ 	.short	0x010a
        /*0832*/ 	.byte	0xff
	.zero		1


	//   ....[114]....
        /*0834*/ 	.word	0x00008240
        /*0838*/ 	.word	0x00000000
        /*083c*/ 	.word	0x00000000
        /*0840*/ 	.short	0x010a
        /*0842*/ 	.byte	0xff
	.zero		1


	//   ....[115]....
        /*0844*/ 	.word	0x000082a0
        /*0848*/ 	.word	0x00000000
        /*084c*/ 	.word	0x00000000
        /*0850*/ 	.short	0x010a
        /*0852*/ 	.byte	0xff
	.zero		1


	//   ....[116]....
        /*0854*/ 	.word	0x00008300
        /*0858*/ 	.word	0x00000000
        /*085c*/ 	.word	0x00000000
        /*0860*/ 	.short	0x010a
        /*0862*/ 	.byte	0xff
	.zero		1


	//   ....[117]....
        /*0864*/ 	.word	0x00008360
        /*0868*/ 	.word	0x00000000
        /*086c*/ 	.word	0x00000000
        /*0870*/ 	.short	0x010a
        /*0872*/ 	.byte	0xff
	.zero		1


	//   ....[118]....
        /*0874*/ 	.word	0x000083b0
        /*0878*/ 	.word	0x00000000
        /*087c*/ 	.word	0x000000c0
        /*0880*/ 	.short	0x010a
        /*0882*/ 	.byte	0xff
	.zero		1


	//   ....[119]....
        /*0884*/ 	.word	0x00008410
        /*0888*/ 	.word	0x00000000
        /*088c*/ 	.word	0x000000b8
        /*0890*/ 	.short	0x010a
        /*0892*/ 	.byte	0xff
	.zero		1


	//   ....[120]....
        /*0894*/ 	.word	0x00008470
        /*0898*/ 	.word	0x00000000
        /*089c*/ 	.word	0x000000a0
        /*08a0*/ 	.short	0x010a
        /*08a2*/ 	.byte	0xff
	.zero		1


	//   ....[121]....
        /*08a4*/ 	.word	0x000084d0
        /*08a8*/ 	.word	0x00000000
        /*08ac*/ 	.word	0x00000000
        /*08b0*/ 	.short	0x010a
        /*08b2*/ 	.byte	0xff
	.zero		1


	//   ....[122]....
        /*08b4*/ 	.word	0x00008520
        /*08b8*/ 	.word	0x00000000
        /*08bc*/ 	.word	0x000000c0
        /*08c0*/ 	.short	0x010a
        /*08c2*/ 	.byte	0xff
	.zero		1


	//   ....[123]....
        /*08c4*/ 	.word	0x00008570
        /*08c8*/ 	.word	0x00000000
        /*08cc*/ 	.word	0x00000090
        /*08d0*/ 	.short	0x010a
        /*08d2*/ 	.byte	0xff
	.zero		1


	//   ....[124]....
        /*08d4*/ 	.word	0x000085c0
        /*08d8*/ 	.word	0x00000011
        /*08dc*/ 	.word	0x000000e0
        /*08e0*/ 	.short	0x010a
        /*08e2*/ 	.byte	0xff
	.zero		1


	//----- nvinfo : EIATTR_NUM_MBARRIERS
	.align		4
.L_47:
        /*08e4*/ 	.byte	0x03, 0x38
        /*08e6*/ 	.short	0x0028


	//----- nvinfo : EIATTR_EXIT_INSTR_OFFSETS
	.align		4
        /*08e8*/ 	.byte	0x04, 0x1c
        /*08ea*/ 	.short	(.L_49 - .L_48)


	//   ....[0]....
.L_48:
        /*08ec*/ 	.word	0x00002860


	//   ....[1]....
        /*08f0*/ 	.word	0x00002d50


	//   ....[2]....
        /*08f4*/ 	.word	0x00002db0


	//   ....[3]....
        /*08f8*/ 	.word	0x00003d00


	//   ....[4]....
        /*08fc*/ 	.word	0x00004bd0


	//   ....[5]....
        /*0900*/ 	.word	0x00004c10


	//   ....[6]....
        /*0904*/ 	.word	0x00007a70


	//   ....[7]....
        /*0908*/ 	.word	0x00007af0


	//   ....[8]....
        /*090c*/ 	.word	0x00007b20


	//   ....[9]....
        /*0910*/ 	.word	0x00007b50


	//----- nvinfo : EIATTR_MAX_THREADS
	.align		4
.L_49:
        /*0914*/ 	.byte	0x04, 0x05
        /*0916*/ 	.short	(.L_51 - .L_50)
.L_50:
        /*0918*/ 	.word	0x00000100
        /*091c*/ 	.word	0x00000001
        /*0920*/ 	.word	0x00000001


	//----- nvinfo : EIATTR_CRS_STACK_SIZE
	.align		4
.L_51:
        /*0924*/ 	.byte	0x04, 0x1e
        /*0926*/ 	.short	(.L_53 - .L_52)
.L_52:
        /*0928*/ 	.word	0x00000000


	//----- nvinfo : EIATTR_CBANK_PARAM_SIZE
	.align		4
.L_53:
        /*092c*/ 	.byte	0x03, 0x19
        /*092e*/ 	.short	0x0800


	//----- nvinfo : EIATTR_PARAM_CBANK
	.align		4
        /*0930*/ 	.byte	0x04, 0x0a
        /*0932*/ 	.short	(.L_55 - .L_54)
	.align		4
.L_54:
        /*0934*/ 	.word	index@(.nv.constant0._ZN7cutlass13device_kernelINS_4gemm6kernel13GemmUniversalIN4cute5tupleIJiiiiEEENS1_10collective13CollectiveMmaINS1_35MainloopSm100TmaUmmaWarpSpecializedILi9ELi2ELi4ENS5_IJNS4_1CILi1EEESB_SB_EEEEENS5_IJNSA_ILi64EEENSA_ILi112EEESE_EEENS_6half_tENS5_IJlSB_lEEESH_SI_NS4_8TiledMMAINS4_8MMA_AtomIJNS4_20SM100_MMA_F16BF16_SSISH_SH_fLi64ELi112ELNS4_4UMMA5MajorE0ELSN_0ELNSM_7ScaleInE0ELSO_0EEEEEENS4_6LayoutISC_NS5_IJNSA_ILi0EEESS_SS_EEEEENS5_IJNS4_10UnderscoreESV_SV_EEEEENS4_13SM90_TMA_LOADENS4_14ComposedLayoutINS4_7SwizzleILi3ELi4ELi3EEENS4_18smem_ptr_flag_bitsILi16EEENSR_INS5_IJNSA_ILi8EEESE_EEENS5_IJSE_SB_EEEEEEEvNS4_8identityESY_S18_vS19_EENS_8epilogue10collective18CollectiveEpilogueINS1B_23Sm100TmaWarpSpecializedILi2ELi1ELi56ELb1ELb0EEEJSG_NS5_IJNSR_ISE_SB_EENSR_ISF_SB_EEEEESH_SI_SH_SI_NS1B_6fusion15FusionCallbacksIS1F_NS1J_17LinearCombinationISH_fSH_fLNS_15FloatRoundStyleE2EEESG_S1I_JEEENS4_5SM1004TMEM4LOAD26SM100_TMEM_LOAD_16dp256b2xESY_NSZ_INS10_ILi1ELi4ELi3EEES13_NSR_INS5_IJS14_NSA_ILi16EEEEEENS5_IJS1U_SB_EEEEEEENS4_17SM75_U32x4_LDSM_NENS4_14SM90_TMA_STOREES1Y_NS4_17SM90_U32x4_STSM_NENS4_39AutoVectorizingCopyWithAssumedAlignmentILi128EEEEEEvvEEEEvNT_6ParamsE)
        /*0938*/ 	.short	0x0380
        /*093a*/ 	.short	0x0800


	//----- nvinfo : EIATTR_SW_WAR
	.align		4
.L_55:
        /*093c*/ 	.byte	0x04, 0x36
        /*093e*/ 	.short	(.L_57 - .L_56)
.L_56:
        /*0940*/ 	.word	0x00000008
.L_57:


//--------------------- .nv.callgraph             --------------------------
	.section	.nv.callgraph,"",@"SHT_CUDA_CALLGRAPH"
	.align	4
	.sectionentsize	8
	.align		4
        /*0000*/ 	.word	0x00000000
	.align		4
        /*0004*/ 	.word	0xffffffff
	.align		4
        /*0008*/ 	.word	index@(_ZN7cutlass13device_kernelINS_4gemm6kernel13GemmUniversalIN4cute5tupleIJiiiiEEENS1_10collective13CollectiveMmaINS1_35MainloopSm100TmaUmmaWarpSpecializedILi9ELi2ELi4ENS5_IJNS4_1CILi1EEESB_SB_EEEEENS5_IJNSA_ILi64EEENSA_ILi112EEESE_EEENS_6half_tENS5_IJlSB_lEEESH_SI_NS4_8TiledMMAINS4_8MMA_AtomIJNS4_20SM100_MMA_F16BF16_SSISH_SH_fLi64ELi112ELNS4_4UMMA5MajorE0ELSN_0ELNSM_7ScaleInE0ELSO_0EEEEEENS4_6LayoutISC_NS5_IJNSA_ILi0EEESS_SS_EEEEENS5_IJNS4_10UnderscoreESV_SV_EEEEENS4_13SM90_TMA_LOADENS4_14ComposedLayoutINS4_7SwizzleILi3ELi4ELi3EEENS4_18smem_ptr_flag_bitsILi16EEENSR_INS5_IJNSA_ILi8EEESE_EEENS5_IJSE_SB_EEEEEEEvNS4_8identityESY_S18_vS19_EENS_8epilogue10collective18CollectiveEpilogueINS1B_23Sm100TmaWarpSpecializedILi2ELi1ELi56ELb1ELb0EEEJSG_NS5_IJNSR_ISE_SB_EENSR_ISF_SB_EEEEESH_SI_SH_SI_NS1B_6fusion15FusionCallbacksIS1F_NS1J_17LinearCombinationISH_fSH_fLNS_15FloatRoundStyleE2EEESG_S1I_JEEENS4_5SM1004TMEM4LOAD26SM100_TMEM_LOAD_16dp256b2xESY_NSZ_INS10_ILi1ELi4ELi3EEES13_NSR_INS5_IJS14_NSA_ILi16EEEEEENS5_IJS1U_SB_EEEEEEENS4_17SM75_U32x4_LDSM_NENS4_14SM90_TMA_STOREES1Y_NS4_17SM90_U32x4_STSM_NENS4_39AutoVectorizingCopyWithAssumedAlignmentILi128EEEEEEvvEEEEvNT_6ParamsE)
	.align		4
        /*000c*/ 	.word	index@(__assertfail)
	.align		4
        /*0010*/ 	.word	0x00000000
	.align		4
        /*0014*/ 	.word	0xfffffffe
	.align		4
        /*0018*/ 	.word	0x00000000
	.align		4
        /*001c*/ 	.word	0xfffffffd
	.align		4
        /*0020*/ 	.word	0x00000000
	.align		4
        /*0024*/ 	.word	0xfffffffc


//--------------------- .nv.constant4             --------------------------
	.section	.nv.constant4,"a",@progbits
	.align	8
	.align		8
.nv.constant4:
        /*0000*/ 	.dword	__assertfail
	.align		8
        /*0008*/ 	.dword	__unnamed_1
	.align		8
        /*0010*/ 	.dword	__unnamed_2
	.align		8
        /*0018*/ 	.dword	_ZN40_INTERNAL_68738223_4_k_cu_2f86f388_180694cuda3std3__45__cpo5beginE
	.align		8
        /*0020*/ 	.dword	_ZN40_INTERNAL_68738223_4_k_cu_2f86f388_180694cuda3std3__45__cpo3endE
	.align		8
        /*0028*/ 	.dword	_ZN40_INTERNAL_68738223_4_k_cu_2f86f388_180694cuda3std3__45__cpo6cbeginE
	.align		8
        /*0030*/ 	.dword	_ZN40_INTERNAL_68738223_4_k_cu_2f86f388_180694cuda3std3__45__cpo4cendE
	.align		8
        /*0038*/ 	.dword	_ZN40_INTERNAL_68738223_4_k_cu_2f86f388_180694cuda3std3__442_GLOBAL__N__68738223_4_k_cu_2f86f388_180696ignoreE
	.align		8
        /*0040*/ 	.dword	_ZN40_INTERNAL_68738223_4_k_cu_2f86f388_180694cuda3std3__419piecewise_constructE
	.align		8
        /*0048*/ 	.dword	_ZN40_INTERNAL_68738223_4_k_cu_2f86f388_180694cuda3std3__48in_placeE
	.align		8
        /*0050*/ 	.dword	_ZN40_INTERNAL_68738223_4_k_cu_2f86f388_180694cuda3std6ranges3__45__cpo4swapE
	.align		8
        /*0058*/ 	.dword	_ZN40_INTERNAL_68738223_4_k_cu_2f86f388_180694cuda3std6ranges3__45__cpo9iter_moveE
	.align		8
        /*0060*/ 	.dword	_ZN40_INTERNAL_68738223_4_k_cu_2f86f388_180694cute7productE
	.align		8
        /*0068*/ 	.dword	_ZN40_INTERNAL_68738223_4_k_cu_2f86f388_180694cute1_E
	.align		8
        /*0070*/ 	.dword	$str$25
	.align		8
        /*0078*/ 	.dword	$str$26
	.align		8
        /*0080*/ 	.dword	$str$27
	.align		8
        /*0088*/ 	.dword	$str$28


//--------------------- .text._ZN7cutlass13device_kernelINS_4gemm6kernel13GemmUniversalIN4cute5tupleIJiiiiEEENS1_10collective13CollectiveMmaINS1_35MainloopSm100TmaUmmaWarpSpecializedILi9ELi2ELi4ENS5_IJNS4_1CILi1EEESB_SB_EEEEENS5_IJNSA_ILi64EEENSA_ILi112EEESE_EEENS_6half_tENS5_IJlSB_lEEESH_SI_NS4_8TiledMMAINS4_8MMA_AtomIJNS4_20SM100_MMA_F16BF16_SSISH_SH_fLi64ELi112ELNS4_4UMMA5MajorE0ELSN_0ELNSM_7ScaleInE0ELSO_0EEEEEENS4_6LayoutISC_NS5_IJNSA_ILi0EEESS_SS_EEEEENS5_IJNS4_10UnderscoreESV_SV_EEEEENS4_13SM90_TMA_LOADENS4_14ComposedLayoutINS4_7SwizzleILi3ELi4ELi3EEENS4_18smem_ptr_flag_bitsILi16EEENSR_INS5_IJNSA_ILi8EEESE_EEENS5_IJSE_SB_EEEEEEEvNS4_8identityESY_S18_vS19_EENS_8epilogue10collective18CollectiveEpilogueINS1B_23Sm100TmaWarpSpecializedILi2ELi1ELi56ELb1ELb0EEEJSG_NS5_IJNSR_ISE_SB_EENSR_ISF_SB_EEEEESH_SI_SH_SI_NS1B_6fusion15FusionCallbacksIS1F_NS1J_17LinearCombinationISH_fSH_fLNS_15FloatRoundStyleE2EEESG_S1I_JEEENS4_5SM1004TMEM4LOAD26SM100_TMEM_LOAD_16dp256b2xESY_NSZ_INS10_ILi1ELi4ELi3EEES13_NSR_INS5_IJS14_NSA_ILi16EEEEEENS5_IJS1U_SB_EEEEEEENS4_17SM75_U32x4_LDSM_NENS4_14SM90_TMA_STOREES1Y_NS4_17SM90_U32x4_STSM_NENS4_39AutoVectorizingCopyWithAssumedAlignmentILi128EEEEEEvvEEEEvNT_6ParamsE --------------------------
	.section	.text._ZN7cutlass13device_kernelINS_4gemm6kernel13GemmUniversalIN4cute5tupleIJiiiiEEENS1_10collective13CollectiveMmaINS1_35MainloopSm100TmaUmmaWarpSpecializedILi9ELi2ELi4ENS5_IJNS4_1CILi1EEESB_SB_EEEEENS5_IJNSA_ILi64EEENSA_ILi112EEESE_EEENS_6half_tENS5_IJlSB_lEEESH_SI_NS4_8TiledMMAINS4_8MMA_AtomIJNS4_20SM100_MMA_F16BF16_SSISH_SH_fLi64ELi112ELNS4_4UMMA5MajorE0ELSN_0ELNSM_7ScaleInE0ELSO_0EEEEEENS4_6LayoutISC_NS5_IJNSA_ILi0EEESS_SS_EEEEENS5_IJNS4_10UnderscoreESV_SV_EEEEENS4_13SM90_TMA_LOADENS4_14ComposedLayoutINS4_7SwizzleILi3ELi4ELi3EEENS4_18smem_ptr_flag_bitsILi16EEENSR_INS5_IJNSA_ILi8EEESE_EEENS5_IJSE_SB_EEEEEEEvNS4_8identityESY_S18_vS19_EENS_8epilogue10collective18CollectiveEpilogueINS1B_23Sm100TmaWarpSpecializedILi2ELi1ELi56ELb1ELb0EEEJSG_NS5_IJNSR_ISE_SB_EENSR_ISF_SB_EEEEESH_SI_SH_SI_NS1B_6fusion15FusionCallbacksIS1F_NS1J_17LinearCombinationISH_fSH_fLNS_15FloatRoundStyleE2EEESG_S1I_JEEENS4_5SM1004TMEM4LOAD26SM100_TMEM_LOAD_16dp256b2xESY_NSZ_INS10_ILi1ELi4ELi3EEES13_NSR_INS5_IJS14_NSA_ILi16EEEEEENS5_IJS1U_SB_EEEEEEENS4_17SM75_U32x4_LDSM_NENS4_14SM90_TMA_STOREES1Y_NS4_17SM90_U32x4_STSM_NENS4_39AutoVectorizingCopyWithAssumedAlignmentILi128EEEEEEvvEEEEvNT_6ParamsE,"ax",@progbits
	.align	128
.text._ZN7cutlass13device_kernelINS_4gemm6kernel13GemmUniversalIN4cute5tupleIJiiiiEEENS1_10collective13CollectiveMmaINS1_35MainloopSm100TmaUmmaWarpSpecializedILi9ELi2ELi4ENS5_IJNS4_1CILi1EEESB_SB_EEEEENS5_IJNSA_ILi64EEENSA_ILi112EEESE_EEENS_6half_tENS5_IJlSB_lEEESH_SI_NS4_8TiledMMAINS4_8MMA_AtomIJNS4_20SM100_MMA_F16BF16_SSISH_SH_fLi64ELi112ELNS4_4UMMA5MajorE0ELSN_0ELNSM_7ScaleInE0ELSO_0EEEEEENS4_6LayoutISC_NS5_IJNSA_ILi0EEESS_SS_EEEEENS5_IJNS4_10UnderscoreESV_SV_EEEEENS4_13SM90_TMA_LOADENS4_14ComposedLayoutINS4_7SwizzleILi3ELi4ELi3EEENS4_18smem_ptr_flag_bitsILi16EEENSR_INS5_IJNSA_ILi8EEESE_EEENS5_IJSE_SB_EEEEEEEvNS4_8identityESY_S18_vS19_EENS_8epilogue10collective18CollectiveEpilogueINS1B_23Sm100TmaWarpSpecializedILi2ELi1ELi56ELb1ELb0EEEJSG_NS5_IJNSR_ISE_SB_EENSR_ISF_SB_EEEEESH_SI_SH_SI_NS1B_6fusion15FusionCallbacksIS1F_NS1J_17LinearCombinationISH_fSH_fLNS_15FloatRoundStyleE2EEESG_S1I_JEEENS4_5SM1004TMEM4LOAD26SM100_TMEM_LOAD_16dp256b2xESY_NSZ_INS10_ILi1ELi4ELi3EEES13_NSR_INS5_IJS14_NSA_ILi16EEEEEENS5_IJS1U_SB_EEEEEEENS4_17SM75_U32x4_LDSM_NENS4_14SM90_TMA_STOREES1Y_NS4_17SM90_U32x4_STSM_NENS4_39AutoVectorizingCopyWithAssumedAlignmentILi128EEEEEEvvEEEEvNT_6ParamsE:
        .type           _ZN7cutlass13device_kernelINS_4gemm6kernel13GemmUniversalIN4cute5tupleIJiiiiEEENS1_10collective13CollectiveMmaINS1_35MainloopSm100TmaUmmaWarpSpecializedILi9ELi2ELi4ENS5_IJNS4_1CILi1EEESB_SB_EEEEENS5_IJNSA_ILi64EEENSA_ILi112EEESE_EEENS_6half_tENS5_IJlSB_lEEESH_SI_NS4_8TiledMMAINS4_8MMA_AtomIJNS4_20SM100_MMA_F16BF16_SSISH_SH_fLi64ELi112ELNS4_4UMMA5MajorE0ELSN_0ELNSM_7ScaleInE0ELSO_0EEEEEENS4_6LayoutISC_NS5_IJNSA_ILi0EEESS_SS_EEEEENS5_IJNS4_10UnderscoreESV_SV_EEEEENS4_13SM90_TMA_LOADENS4_14ComposedLayoutINS4_7SwizzleILi3ELi4ELi3EEENS4_18smem_ptr_flag_bitsILi16EEENSR_INS5_IJNSA_ILi8EEESE_EEENS5_IJSE_SB_EEEEEEEvNS4_8identityESY_S18_vS19_EENS_8epilogue10collective18CollectiveEpilogueINS1B_23Sm100TmaWarpSpecializedILi2ELi1ELi56ELb1ELb0EEEJSG_NS5_IJNSR_ISE_SB_EENSR_ISF_SB_EEEEESH_SI_SH_SI_NS1B_6fusion15FusionCallbacksIS1F_NS1J_17LinearCombinationISH_fSH_fLNS_15FloatRoundStyleE2EEESG_S1I_JEEENS4_5SM1004TMEM4LOAD26SM100_TMEM_LOAD_16dp256b2xESY_NSZ_INS10_ILi1ELi4ELi3EEES13_NSR_INS5_IJS14_NSA_ILi16EEEEEENS5_IJS1U_SB_EEEEEEENS4_17SM75_U32x4_LDSM_NENS4_14SM90_TMA_STOREES1Y_NS4_17SM90_U32x4_STSM_NENS4_39AutoVectorizingCopyWithAssumedAlignmentILi128EEEEEEvvEEEEvNT_6ParamsE,@function
        .size           _ZN7cutlass13device_kernelINS_4gemm6kernel13GemmUniversalIN4cute5tupleIJiiiiEEENS1_10collective13CollectiveMmaINS1_35MainloopSm100TmaUmmaWarpSpecializedILi9ELi2ELi4ENS5_IJNS4_1CILi1EEESB_SB_EEEEENS5_IJNSA_ILi64EEENSA_ILi112EEESE_EEENS_6half_tENS5_IJlSB_lEEESH_SI_NS4_8TiledMMAINS4_8MMA_AtomIJNS4_20SM100_MMA_F16BF16_SSISH_SH_fLi64ELi112ELNS4_4UMMA5MajorE0ELSN_0ELNSM_7ScaleInE0ELSO_0EEEEEENS4_6LayoutISC_NS5_IJNSA_ILi0EEESS_SS_EEEEENS5_IJNS4_10UnderscoreESV_SV_EEEEENS4_13SM90_TMA_LOADENS4_14ComposedLayoutINS4_7SwizzleILi3ELi4ELi3EEENS4_18smem_ptr_flag_bitsILi16EEENSR_INS5_IJNSA_ILi8EEESE_EEENS5_IJSE_SB_EEEEEEEvNS4_8identityESY_S18_vS19_EENS_8epilogue10collective18CollectiveEpilogueINS1B_23Sm100TmaWarpSpecializedILi2ELi1ELi56ELb1ELb0EEEJSG_NS5_IJNSR_ISE_SB_EENSR_ISF_SB_EEEEESH_SI_SH_SI_NS1B_6fusion15FusionCallbacksIS1F_NS1J_17LinearCombinationISH_fSH_fLNS_15FloatRoundStyleE2EEESG_S1I_JEEENS4_5SM1004TMEM4LOAD26SM100_TMEM_LOAD_16dp256b2xESY_NSZ_INS10_ILi1ELi4ELi3EEES13_NSR_INS5_IJS14_NSA_ILi16EEEEEENS5_IJS1U_SB_EEEEEEENS4_17SM75_U32x4_LDSM_NENS4_14SM90_TMA_STOREES1Y_NS4_17SM90_U32x4_STSM_NENS4_39AutoVectorizingCopyWithAssumedAlignmentILi128EEEEEEvvEEEEvNT_6ParamsE,(.L_x_159 - _ZN7cutlass13device_kernelINS_4gemm6kernel13GemmUniversalIN4cute5tupleIJiiiiEEENS1_10collective13CollectiveMmaINS1_35MainloopSm100TmaUmmaWarpSpecializedILi9ELi2ELi4ENS5_IJNS4_1CILi1EEESB_SB_EEEEENS5_IJNSA_ILi64EEENSA_ILi112EEESE_EEENS_6half_tENS5_IJlSB_lEEESH_SI_NS4_8TiledMMAINS4_8MMA_AtomIJNS4_20SM100_MMA_F16BF16_SSISH_SH_fLi64ELi112ELNS4_4UMMA5MajorE0ELSN_0ELNSM_7ScaleInE0ELSO_0EEEEEENS4_6LayoutISC_NS5_IJNSA_ILi0EEESS_SS_EEEEENS5_IJNS4_10UnderscoreESV_SV_EEEEENS4_13SM90_TMA_LOADENS4_14ComposedLayoutINS4_7SwizzleILi3ELi4ELi3EEENS4_18smem_ptr_flag_bitsILi16EEENSR_INS5_IJNSA_ILi8EEESE_EEENS5_IJSE_SB_EEEEEEEvNS4_8identityESY_S18_vS19_EENS_8epilogue10collective18CollectiveEpilogueINS1B_23Sm100TmaWarpSpecializedILi2ELi1ELi56ELb1ELb0EEEJSG_NS5_IJNSR_ISE_SB_EENSR_ISF_SB_EEEEESH_SI_SH_SI_NS1B_6fusion15FusionCallbacksIS1F_NS1J_17LinearCombinationISH_fSH_fLNS_15FloatRoundStyleE2EEESG_S1I_JEEENS4_5SM1004TMEM4LOAD26SM100_TMEM_LOAD_16dp256b2xESY_NSZ_INS10_ILi1ELi4ELi3EEES13_NSR_INS5_IJS14_NSA_ILi16EEEEEENS5_IJS1U_SB_EEEEEEENS4_17SM75_U32x4_LDSM_NENS4_14SM90_TMA_STOREES1Y_NS4_17SM90_U32x4_STSM_NENS4_39AutoVectorizingCopyWithAssumedAlignmentILi128EEEEEEvvEEEEvNT_6ParamsE)
        .other          _ZN7cutlass13device_kernelINS_4gemm6kernel13GemmUniversalIN4cute5tupleIJiiiiEEENS1_10collective13CollectiveMmaINS1_35MainloopSm100TmaUmmaWarpSpecializedILi9ELi2ELi4ENS5_IJNS4_1CILi1EEESB_SB_EEEEENS5_IJNSA_ILi64EEENSA_ILi112EEESE_EEENS_6half_tENS5_IJlSB_lEEESH_SI_NS4_8TiledMMAINS4_8MMA_AtomIJNS4_20SM100_MMA_F16BF16_SSISH_SH_fLi64ELi112ELNS4_4UMMA5MajorE0ELSN_0ELNSM_7ScaleInE0ELSO_0EEEEEENS4_6LayoutISC_NS5_IJNSA_ILi0EEESS_SS_EEEEENS5_IJNS4_10UnderscoreESV_SV_EEEEENS4_13SM90_TMA_LOADENS4_14ComposedLayoutINS4_7SwizzleILi3ELi4ELi3EEENS4_18smem_ptr_flag_bitsILi16EEENSR_INS5_IJNSA_ILi8EEESE_EEENS5_IJSE_SB_EEEEEEEvNS4_8identityESY_S18_vS19_EENS_8epilogue10collective18CollectiveEpilogueINS1B_23Sm100TmaWarpSpecializedILi2ELi1ELi56ELb1ELb0EEEJSG_NS5_IJNSR_ISE_SB_EENSR_ISF_SB_EEEEESH_SI_SH_SI_NS1B_6fusion15FusionCallbacksIS1F_NS1J_17LinearCombinationISH_fSH_fLNS_15FloatRoundStyleE2EEESG_S1I_JEEENS4_5SM1004TMEM4LOAD26SM100_TMEM_LOAD_16dp256b2xESY_NSZ_INS10_ILi1ELi4ELi3EEES13_NSR_INS5_IJS14_NSA_ILi16EEEEEENS5_IJS1U_SB_EEEEEEENS4_17SM75_U32x4_LDSM_NENS4_14SM90_TMA_STOREES1Y_NS4_17SM90_U32x4_STSM_NENS4_39AutoVectorizingCopyWithAssumedAlignmentILi128EEEEEEvvEEEEvNT_6ParamsE,@"STO_CUDA_ENTRY STV_DEFAULT"
_ZN7cutlass13device_kernelINS_4gemm6kernel13GemmUniversalIN4cute5tupleIJiiiiEEENS1_10collective13CollectiveMmaINS1_35MainloopSm100TmaUmmaWarpSpecializedILi9ELi2ELi4ENS5_IJNS4_1CILi1EEESB_SB_EEEEENS5_IJNSA_ILi64EEENSA_ILi112EEESE_EEENS_6half_tENS5_IJlSB_lEEESH_SI_NS4_8TiledMMAINS4_8MMA_AtomIJNS4_20SM100_MMA_F16BF16_SSISH_SH_fLi64ELi112ELNS4_4UMMA5MajorE0ELSN_0ELNSM_7ScaleInE0ELSO_0EEEEEENS4_6LayoutISC_NS5_IJNSA_ILi0EEESS_SS_EEEEENS5_IJNS4_10UnderscoreESV_SV_EEEEENS4_13SM90_TMA_LOADENS4_14ComposedLayoutINS4_7SwizzleILi3ELi4ELi3EEENS4_18smem_ptr_flag_bitsILi16EEENSR_INS5_IJNSA_ILi8EEESE_EEENS5_IJSE_SB_EEEEEEEvNS4_8identityESY_S18_vS19_EENS_8epilogue10collective18CollectiveEpilogueINS1B_23Sm100TmaWarpSpecializedILi2ELi1ELi56ELb1ELb0EEEJSG_NS5_IJNSR_ISE_SB_EENSR_ISF_SB_EEEEESH_SI_SH_SI_NS1B_6fusion15FusionCallbacksIS1F_NS1J_17LinearCombinationISH_fSH_fLNS_15FloatRoundStyleE2EEESG_S1I_JEEENS4_5SM1004TMEM4LOAD26SM100_TMEM_LOAD_16dp256b2xESY_NSZ_INS10_ILi1ELi4ELi3EEES13_NSR_INS5_IJS14_NSA_ILi16EEEEEENS5_IJS1U_SB_EEEEEEENS4_17SM75_U32x4_LDSM_NENS4_14SM90_TMA_STOREES1Y_NS4_17SM90_U32x4_STSM_NENS4_39AutoVectorizingCopyWithAssumedAlignmentILi128EEEEEEvvEEEEvNT_6ParamsE:
[----:B------:R-:W1:Y:S01]  /*0000*/  LDC R1, c[0x0][0x37c] ;  /* 0x0000df00ff017b82 */ /* 0x000e620000000800 */
[----:B------:R-:W2:Y:S01]  /*0010*/  S2R R153, SR_TID.X ;  /* 0x0000000000997919 */ /* 0x000ea20000002100 */
[----:B------:R-:W3:Y:S01]  /*0020*/  LDCU.64 UR4, c[0x0][0x890] ;  /* 0x00011200ff0477ac */ /* 0x000ee20008000a00 */
[----:B------:R-:W-:Y:S02]  /*0030*/  PRMT R142, RZ, 0x7610, R142 ;  /* 0x00007610ff8e7816 */ /* 0x000fe4000000008e */
[----:B------:R-:W-:Y:S01]  /*0040*/  ELECT P5, URZ, PT ;  /* 0x0000000000ff782f */ /* 0x000fe200038a0000 */
[----:B------:R-:W4:Y:S01]  /*0050*/  LDCU.64 UR46, c[0x0][0x358] ;  /* 0x00006b00ff2e77ac */ /* 0x000f220008000a00 */
[----:B---3--:R-:W-:-:S04]  /*0060*/  UISETP.NE.U32.AND UP0, UPT, UR4, URZ, UPT ;  /* 0x000000ff0400728c */ /* 0x008fc8000bf05070 */
[----:B------:R-:W-:Y:S01]  /*0070*/  UISETP.NE.AND.EX UP0, UPT, UR5, URZ, UPT, UP0 ;  /* 0x000000ff0500728c */ /* 0x000fe2000bf05300 */
[----:B--2---:R-:W-:-:S05]  /*0080*/  SHF.R.U32.HI R147, RZ, 0x5, R153 ;  /* 0x00000005ff937819 */ /* 0x004fca0000011699 */
[----:B------:R-:W2:Y:S02]  /*0090*/  SHFL.IDX PT, R0, R147, RZ, 0x1f ;  /* 0x00001fff93007589 */ /* 0x000ea400000e0000 */
[----:B--2---:R-:W-:Y:S01]  /*00a0*/  R2UR UR8, R0 ;  /* 0x00000000000872ca */ /* 0x004fe200000e0000 */
[----:B-1--4-:R-:W-:-:S14]  /*00b0*/  BRA.U UP0, `(.L_x_0) ;  /* 0x00000001002c7547 */ /* 0x012fdc000b800000 */
[----:B------:R-:W1:Y:S02]  /*00c0*/  LDCU.64 UR6, c[0x0][0x888] ;  /* 0x00011100ff0677ac */ /* 0x000e640008000a00 */
[----:B-1----:R-:W-:-:S04]  /*00d0*/  UISETP.NE.U32.AND UP0, UPT, UR6, URZ, UPT ;  /* 0x000000ff0600728c */ /* 0x002fc8000bf05070 */
[----:B------:R-:W-:-:S09]  /*00e0*/  UISETP.NE.AND.EX UP0, UPT, UR7, URZ, UPT, UP0 ;  /* 0x000000ff0700728c */ /* 0x000fd2000bf05300 */
[----:B------:R-:W-:Y:S05]  /*00f0*/  BRA.U !UP0, `(.L_x_1) ;  /* 0x0000000108107547 */ /* 0x000fea000b800000 */
[----:B------:R-:W1:Y:S02]  /*0100*/  LDC.64 R2, c[0x0][0x888] ;  /* 0x00022200ff027b82 */ /* 0x000e640000000a00 */
[----:B-1----:R1:W5:Y:S01]  /*0110*/  LDG.E R83, desc[UR46][R2.64] ;  /* 0x0000002e02537981 */ /* 0x002362000c1e1900 */
[----:B------:R-:W-:Y:S01]  /*0120*/  HFMA2 R142, -RZ, RZ, 0, 5.9604644775390625e-08 ;  /* 0x00000001ff8e7431 */ /* 0x000fe200000001ff */
[----:B------:R-:W-:Y:S05]  /*0130*/  BRA `(.L_x_0) ;  /* 0x00000000000c7947 */ /* 0x000fea0003800000 */
.L_x_1:
[----:B------:R-:W1:Y:S01]  /*0140*/  LDCU UR6, c[0x0][0x880] ;  /* 0x00011000ff0677ac */ /* 0x000e620008000800 */
[----:B------:R-:W-:Y:S01]  /*0150*/  HFMA2 R142, -RZ, RZ, 0, 5.9604644775390625e-08 ;  /* 0x00000001ff8e7431 */ /* 0x000fe200000001ff */
[----:B-1----:R-:W-:-:S07]  /*0160*/  MOV R83, UR6 ;  /* 0x0000000600537c02 */ /* 0x002fce0008000f00 */
.L_x_0:
[----:B------:R-:W2:Y:S02]  /*0170*/  LDCU.64 UR6, c[0x0][0x8b0] ;  /* 0x00011600ff0677ac */ /* 0x000ea40008000a00 */
[----:B--2---:R-:W-:-:S04]  /*0180*/  UISETP.NE.U32.AND UP0, UPT, UR6, URZ, UPT ;  /* 0x000000ff0600728c */ /* 0x004fc8000bf05070 */
[----:B------:R-:W-:-:S09]  /*0190*/  UISETP.NE.AND.EX UP0, UPT, UR7, URZ, UPT, UP0 ;  /* 0x000000ff0700728c */ /* 0x000fd2000bf05300 */
[----:B------:R-:W-:Y:S05]  /*01a0*/  BRA.U UP0, `(.L_x_2) ;  /* 0x0000000100247547 */ /* 0x000fea000b800000 */
[----:B------:R-:W2:Y:S02]  /*01b0*/  LDCU.64 UR6, c[0x0][0x8a8] ;  /* 0x00011500ff0677ac */ /* 0x000ea40008000a00 */
[----:B--2---:R-:W-:-:S04]  /*01c0*/  UISETP.NE.U32.AND UP0, UPT, UR6, URZ, UPT ;  /* 0x000000ff0600728c */ /* 0x004fc8000bf05070 */
[----:B------:R-:W-:-:S09]  /*01d0*/  UISETP.NE.AND.EX UP0, UPT, UR7, URZ, UPT, UP0 ;  /* 0x000000ff0700728c */ /* 0x000fd2000bf05300 */
[----:B------:R-:W-:Y:S05]  /*01e0*/  BRA.U !UP0, `(.L_x_3) ;  /* 0x00000001080c7547 */ /* 0x000fea000b800000 */
[----:B-1----:R-:W1:Y:S02]  /*01f0*/  LDC.64 R2, c[0x0][0x8a8] ;  /* 0x00022a00ff027b82 */ /* 0x002e640000000a00 */
[----:B-1----:R2:W5:Y:S01]  /*0200*/  LDG.E R82, desc[UR46][R2.64] ;  /* 0x0000002e02527981 */ /* 0x002562000c1e1900 */
[----:B------:R-:W-:Y:S05]  /*0210*/  BRA `(.L_x_2) ;  /* 0x0000000000087947 */ /* 0x000fea0003800000 */
.L_x_3:
[----:B------:R-:W2:Y:S02]  /*0220*/  LDCU UR6, c[0x0][0x8a0] ;  /* 0x00011400ff0677ac */ /* 0x000ea40008000800 */
[----:B--2---:R-:W-:Y:S02]  /*0230*/  MOV R82, UR6 ;  /* 0x0000000600527c02 */ /* 0x004fe40008000f00 */
.L_x_2:
[----:B------:R-:W-:Y:S01]  /*0240*/  IMAD.U32 R0, RZ, RZ, UR8 ;  /* 0x00000008ff007e24 */ /* 0x000fe2000f8e00ff */
[----:B------:R-:W-:Y:S04]  /*0250*/  BSSY.RECONVERGENT B0, `(.L_x_4) ;  /* 0x000000c000007945 */ /* 0x000fe80003800200 */
[C---:B------:R-:W-:Y:S02]  /*0260*/  ISETP.NE.OR P1, PT, R0.reuse, 0x1, !P5 ;  /* 0x000000010000780c */ /* 0x040fe40006f25670 */
[----:B------:R-:W-:-:S11]  /*0270*/  ISETP.NE.OR P0, PT, R0, 0x3, !P5 ;  /* 0x000000030000780c */ /* 0x000fd60006f05670 */
[----:B------:R-:W-:Y:S05]  /*0280*/  @P1 BRA `(.L_x_5) ;  /* 0x0000000000201947 */ /* 0x000fea0003800000 */
[----:B------:R-:W3:Y:S02]  /*0290*/  LDCU.64 UR6, c[0x0][0x348] ;  /* 0x00006900ff0677ac */ /* 0x000ee40008000a00 */
[----:B---3--:R-:W-:Y:S02]  /*02a0*/  UIADD3 UR10, UP1, UPT, UR6, 0x80, URZ ;  /* 0x00000080060a7890 */ /* 0x008fe4000ff3e0ff */
[----:B------:R-:W-:Y:S02]  /*02b0*/  UIADD3 UR6, UP0, UPT, UR6, 0x180, URZ ;  /* 0x0000018006067890 */ /* 0x000fe4000ff1e0ff */
[----:B------:R-:W-:Y:S02]  /*02c0*/  UIADD3.X UR11, UPT, UPT, URZ, UR7, URZ, UP1, !UPT ;  /* 0x00000007ff0b7290 */ /* 0x000fe40008ffe4ff */
[----:B------:R-:W-:-:S07]  /*02d0*/  UIADD3.X UR7, UPT, UPT, URZ, UR7, URZ, UP0, !UPT ;  /* 0x00000007ff077290 */ /* 0x000fce00087fe4ff */
[----:B------:R3:W-:Y:S02]  /*02e0*/  UTMACCTL.PF [UR10] ;  /* 0x000000000a0079b9 */ /* 0x0007e40008040000 */
[----:B------:R3:W-:Y:S02]  /*02f0*/  UTMACCTL.PF [UR6] ;  /* 0x00000000060079b9 */ /* 0x0007e40008040000 */
[----:B---3--:R-:W-:Y:S01]  /*0300*/  NOP ;  /* 0x0000000000007918 */ /* 0x008fe20000000000 */
.L_x_5:
[----:B------:R-:W-:Y:S05]  /*0310*/  BSYNC.RECONVERGENT B0 ;  /* 0x0000000000007941 */ /* 0x000fea0003800200 */
.L_x_4:
[----:B------:R-:W-:Y:S04]  /*0320*/  BSSY.RECONVERGENT B0, `(.L_x_6) ;  /* 0x000000a000007945 */ /* 0x000fe80003800200 */
        /* <DEDUP_REMOVED lines=9> */
.L_x_7:
[----:B------:R-:W-:Y:S05]  /*03c0*/  BSYNC.RECONVERGENT B0 ;  /* 0x0000000000007941 */ /* 0x000fea0003800200 */
.L_x_6:
[----:B------:R-:W3:Y:S01]  /*03d0*/  LDCU.64 UR6, c[0x0][0x888] ;  /* 0x00011100ff0677ac */ /* 0x000ee20008000a00 */
[----:B------:R-:W-:Y:S02]  /*03e0*/  UISETP.EQ.U32.AND UP1, UPT, UR4, URZ, UPT ;  /* 0x000000ff0400728c */ /* 0x000fe4000bf22070 */
[----:B------:R-:W-:Y:S02]  /*03f0*/  UPLOP3.LUT UP2, UPT, UPT, UPT, UPT, 0x80, 0x8 ;  /* 0x000000000008789c */ /* 0x000fe40003f4f070 */
[----:B---3--:R-:W-:-:S04]  /*0400*/  UISETP.NE.U32.AND UP0, UPT, UR6, URZ, UPT ;  /* 0x000000ff0600728c */ /* 0x008fc8000bf05070 */
[----:B------:R-:W-:-:S04]  /*0410*/  UISETP.NE.AND.EX UP0, UPT, UR7, URZ, UPT, UP0 ;  /* 0x000000ff0700728c */ /* 0x000fc8000bf05300 */
[----:B------:R-:W-:-:S04]  /*0420*/  UISETP.EQ.OR.EX UP3, UPT, UR5, URZ, !UP0, UP1 ;  /* 0x000000ff0500728c */ /* 0x000fc8000c762710 */
[----:B------:R-:W-:-:S05]  /*0430*/  UP2UR UR44, UPR, URZ, 0x8 ;  /* 0x00000008ff2c7883 */ /* 0x000fca0008000000 */
[----:B------:R-:W-:Y:S07]  /*0440*/  BRA.U !UP3, `(.L_x_8) ;  /* 0x000000010b207547 */ /* 0x000fee000b800000 */
[----:B------:R-:W-:Y:S01]  /*0450*/  UISETP.NE.U32.AND UP2, UPT, UR4, URZ, UPT ;  /* 0x000000ff0400728c */ /* 0x000fe2000bf45070 */
[----:B-----5:R-:W-:Y:S01]  /*0460*/  FSETP.NEU.AND P0, PT, R83, RZ, PT ;  /* 0x000000ff5300720b */ /* 0x020fe20003f0d000 */
[----:B------:R-:W-:Y:S02]  /*0470*/  USEL UR4, URZ, 0xffffffff, UP0 ;  /* 0xffffffffff047887 */ /* 0x000fe40008000000 */
[----:B------:R-:W-:-:S10]  /*0480*/  UISETP.NE.AND.EX UP2, UPT, UR5, URZ, UPT, UP2 ;  /* 0x000000ff0500728c */ /* 0x000fd4000bf45320 */
[----:B------:R-:W-:Y:S01]  /*0490*/  VOTEU.ANY UP1, P0 ;  /* 0x0000000000ff7886 */ /* 0x000fe20000020100 */
[----:B------:R-:W-:-:S04]  /*04a0*/  @!UP2 USEL UR4, URZ, 0xffffffff, UP1 ;  /* 0xffffffffff04a887 */ /* 0x000fc80008800000 */
[----:B------:R-:W-:-:S04]  /*04b0*/  ULOP3.LUT UR4, UR4, 0x1, URZ, 0xc0, !UPT ;  /* 0x0000000104047892 */ /* 0x000fc8000f8ec0ff */
[----:B------:R-:W-:-:S11]  /*04c0*/  UISETP.NE.U32.AND UP2, UPT, UR4, 0x1, UPT ;  /* 0x000000010400788c */ /* 0x000fd6000bf45070 */
.L_x_8:
[----:B-12---:R-:W1:Y:S01]  /*04d0*/  SHFL.IDX PT, R2, R147, RZ, 0x1f ;  /* 0x00001fff93027589 */ /* 0x006e6200000e0000 */
[----:B------:R-:W-:-:S04]  /*04e0*/  UISETP.NE.AND UP1, UPT, UR8, 0x2, UPT ;  /* 0x000000020800788c */ /* 0x000fc8000bf25270 */
[----:B------:R-:W-:Y:S01]  /*04f0*/  USEL UR7, URZ, 0x1, UP1 ;  /* 0x00000001ff077887 */ /* 0x000fe20008800000 */
[----:B-1----:R-:W-:-:S13]  /*0500*/  ISETP.NE.AND P0, PT, R2, RZ, PT ;  /* 0x000000ff0200720c */ /* 0x002fda0003f05270 */
[----:B------:R-:W-:Y:S05]  /*0510*/  @P0 BRA `(.L_x_9) ;  /* 0x00000000007c0947 */ /* 0x000fea0003800000 */
[----:B------:R-:W-:Y:S01]  /*0520*/  ELECT P0, URZ, PT ;  /* 0x0000000000ff782f */ /* 0x000fe20003800000 */
[----:B------:R-:W-:-:S12]  /*0530*/  BSSY.RECONVERGENT B0, `(.L_x_9) ;  /* 0x000001d000007945 */ /* 0x000fd80003800200 */
[----:B------:R-:W-:Y:S05]  /*0540*/  @!P0 BRA `(.L_x_10) ;  /* 0x00000000006c8947 */ /* 0x000fea0003800000 */
[----:B------:R-:W1:Y:S01]  /*0550*/  S2UR UR5, SR_CgaCtaId ;  /* 0x00000000000579c3 */ /* 0x000e620000008800 */
[----:B------:R-:W-:Y:S01]  /*0560*/  UMOV UR6, 0x400 ;  /* 0x0000040000067882 */ /* 0x000fe20000000000 */
[----:B------:R-:W-:Y:S02]  /*0570*/  UMOV UR4, 0x1 ;  /* 0x0000000100047882 */ /* 0x000fe40000000000 */
[----:B------:R-:W-:-:S04]  /*0580*/  UIADD3 UR10, UPT, UPT, -UR4, 0x100000, URZ ;  /* 0x00100000040a7890 */ /* 0x000fc8000fffe1ff */
[----:B------:R-:W-:Y:S02]  /*0590*/  USHF.L.U32 UR11, UR10, 0xb, URZ ;  /* 0x0000000b0a0b7899 */ /* 0x000fe400080006ff */
[----:B------:R-:W-:Y:S02]  /*05a0*/  USHF.L.U32 UR10, UR10, 0x1, URZ ;  /* 0x000000010a0a7899 */ /* 0x000fe400080006ff */
[----:B-1----:R-:W-:Y:S01]  /*05b0*/  ULEA UR5, UR5, UR6, 0x18 ;  /* 0x0000000605057291 */ /* 0x002fe2000f8ec0ff */
[----:B------:R-:W1:Y:S11]  /*05c0*/  FENCE.VIEW.ASYNC.S ;  /* 0x00000000000073c6 */ /* 0x000e760000000000 */
[----:B-1----:R1:W2:Y:S01]  /*05d0*/  SYNCS.EXCH.64 URZ, [UR5], UR10 ;  /* 0x0000000a05ff75b2 */ /* 0x0022a20008000100 */
[----:B------:R1:W3:Y:S01]  /*05e0*/  SYNCS.EXCH.64 URZ, [UR5+0x48], UR10 ;  /* 0x0000480a05ff75b2 */ /* 0x0002e20008000100 */
[----:B------:R1:W4:Y:S01]  /*05f0*/  SYNCS.EXCH.64 URZ, [UR5+0x8], UR10 ;  /* 0x0000080a05ff75b2 */ /* 0x0003220008000100 */
[----:B------:R1:W1:Y:S01]  /*0600*/  SYNCS.EXCH.64 URZ, [UR5+0x50], UR10 ;  /* 0x0000500a05ff75b2 */ /* 0x0002620008000100 */
        /* <DEDUP_REMOVED lines=14> */
[----:B------:R-:W-:Y:S01]  /*06f0*/  NOP ;  /* 0x0000000000007918 */ /* 0x000fe20000000000 */
.L_x_10:
[----:B-1----:R-:W-:Y:S05]  /*0700*/  BSYNC.RECONVERGENT B0 ;  /* 0x0000000000007941 */ /* 0x002fea0003800200 */
.L_x_9:
[----:B------:R-:W1:Y:S01]  /*0710*/  SHFL.IDX PT, R2, R147, RZ, 0x1f ;  /* 0x00001fff93027589 */ /* 0x000e6200000e0000 */
[----:B------:R-:W-:Y:S01]  /*0720*/  NOP ;  /* 0x0000000000007918 */ /* 0x000fe20000000000 */
[----:B-1----:R-:W-:-:S13]  /*0730*/  ISETP.NE.AND P0, PT, R2, 0x1, PT ;  /* 0x000000010200780c */ /* 0x002fda0003f05270 */
[----:B------:R-:W-:Y:S05]  /*0740*/  @P0 BRA `(.L_x_11) ;  /* 0x0000000000480947 */ /* 0x000fea0003800000 */
[----:B------:R-:W1:Y:S01]  /*0750*/  S2UR UR6, SR_CgaCtaId ;  /* 0x00000000000679c3 */ /* 0x000e620000008800 */
[----:B------:R-:W-:Y:S01]  /*0760*/  UMOV UR9, 0x400 ;  /* 0x0000040000097882 */ /* 0x000fe20000000000 */
[----:B------:R-:W-:Y:S01]  /*0770*/  UMOV UR5, 0x20 ;  /* 0x0000002000057882 */ /* 0x000fe20000000000 */
[----:B------:R-:W-:Y:S01]  /*0780*/  UMOV UR4, 0x80 ;  /* 0x0000008000047882 */ /* 0x000fe20000000000 */
[----:B------:R-:W-:-:S04]  /*0790*/  UIADD3 UR10, UPT, UPT, -UR5, 0x100000, URZ ;  /* 0x00100000050a7890 */ /* 0x000fc8000fffe1ff */
[----:B------:R-:W-:Y:S02]  /*07a0*/  USHF.L.U32 UR11, UR10, 0xb, URZ ;  /* 0x0000000b0a0b7899 */ /* 0x000fe400080006ff */
[----:B------:R-:W-:Y:S02]  /*07b0*/  USHF.L.U32 UR10, UR10, 0x1, URZ ;  /* 0x000000010a0a7899 */ /* 0x000fe400080006ff */
[----:B------:R-:W-:-:S04]  /*07c0*/  UIADD3 UR4, UPT, UPT, -UR4, 0x100000, URZ ;  /* 0x0010000004047890 */ /* 0x000fc8000fffe1ff */
[----:B------:R-:W-:Y:S02]  /*07d0*/  USHF.L.U32 UR5, UR4, 0xb, URZ ;  /* 0x0000000b04057899 */ /* 0x000fe400080006ff */
[----:B------:R-:W-:Y:S01]  /*07e0*/  USHF.L.U32 UR4, UR4, 0x1, URZ ;  /* 0x0000000104047899 */ /* 0x000fe200080006ff */
[----:B------:R-:W-:Y:S01]  /*07f0*/  ELECT P0, URZ, PT ;  /* 0x0000000000ff782f */ /* 0x000fe20003800000 */
[----:B-1----:R-:W-:Y:S01]  /*0800*/  ULEA UR6, UR6, UR9, 0x18 ;  /* 0x0000000906067291 */ /* 0x002fe2000f8ec0ff */
[----:B------:R-:W1:Y:S11]  /*0810*/  FENCE.VIEW.ASYNC.S ;  /* 0x00000000000073c6 */ /* 0x000e760000000000 */
[----:B-1----:R1:W1:Y:S01]  /*0820*/  SYNCS.EXCH.64 URZ, [UR6+0x90], UR10 ;  /* 0x0000900a06ff75b2 */ /* 0x0022620008000100 */
[----:B------:R1:W1:Y:S01]  /*0830*/  SYNCS.EXCH.64 URZ, [UR6+0xa0], UR4 ;  /* 0x0000a00406ff75b2 */ /* 0x0002620008000100 */
[----:B------:R1:W1:Y:S01]  /*0840*/  SYNCS.EXCH.64 URZ, [UR6+0x98], UR10 ;  /* 0x0000980a06ff75b2 */ /* 0x0002620008000100 */
[----:B------:R1:W1:Y:S01]  /*0850*/  SYNCS.EXCH.64 URZ, [UR6+0xa8], UR4 ;  /* 0x0000a80406ff75b2 */ /* 0x0002620008000100 */
[----:B------:R-:W-:Y:S01]  /*0860*/  NOP ;  /* 0x0000000000007918 */ /* 0x000fe20000000000 */
.L_x_11:
[----:B------:R-:W2:Y:S01]  /*0870*/  SHFL.IDX PT, R2, R147, RZ, 0x1f ;  /* 0x00001fff93027589 */ /* 0x000ea200000e0000 */
[----:B------:R-:W-:Y:S01]  /*0880*/  NOP ;  /* 0x0000000000007918 */ /* 0x000fe20000000000 */
[----:B--2---:R-:W-:-:S13]  /*0890*/  ISETP.NE.AND P0, PT, R2, 0x3, PT ;  /* 0x000000030200780c */ /* 0x004fda0003f05270 */
[----:B------:R-:W-:Y:S05]  /*08a0*/  @P0 BRA `(.L_x_12) ;  /* 0x0000000000300947 */ /* 0x000fea0003800000 */
[----:B-1----:R-:W1:Y:S01]  /*08b0*/  S2UR UR5, SR_CgaCtaId ;  /* 0x00000000000579c3 */ /* 0x002e620000008800 */
[----:B------:R-:W-:Y:S01]  /*08c0*/  UMOV UR6, 0x400 ;  /* 0x0000040000067882 */ /* 0x000fe20000000000 */
[----:B------:R-:W-:Y:S01]  /*08d0*/  UMOV UR4, 0x20 ;  /* 0x0000002000047882 */ /* 0x000fe20000000000 */
[----:B------:R-:W-:Y:S01]  /*08e0*/  ELECT P0, URZ, PT ;  /* 0x0000000000ff782f */ /* 0x000fe20003800000 */
[----:B------:R-:W-:-:S04]  /*08f0*/  UIADD3 UR10, UPT, UPT, -UR4, 0x100000, URZ ;  /* 0x00100000040a7890 */ /* 0x000fc8000fffe1ff */
[----:B------:R-:W-:Y:S02]  /*0900*/  USHF.L.U32 UR11, UR10, 0xb, URZ ;  /* 0x0000000b0a0b7899 */ /* 0x000fe400080006ff */
[----:B------:R-:W-:Y:S02]  /*0910*/  USHF.L.U32 UR10, UR10, 0x1, URZ ;  /* 0x000000010a0a7899 */ /* 0x000fe400080006ff */
[----:B-1----:R-:W-:Y:S01]  /*0920*/  ULEA UR5, UR5, UR6, 0x18 ;  /* 0x0000000605057291 */ /* 0x002fe2000f8ec0ff */
[----:B------:R-:W1:Y:S11]  /*0930*/  FENCE.VIEW.ASYNC.S ;  /* 0x00000000000073c6 */ /* 0x000e760000000000 */
[----:B-1----:R2:W1:Y:S01]  /*0940*/  SYNCS.EXCH.64 URZ, [UR5+0xb0], UR10 ;  /* 0x0000b00a05ff75b2 */ /* 0x0024620008000100 */
[----:B------:R2:W1:Y:S02]  /*0950*/  SYNCS.EXCH.64 URZ, [UR5+0xb8], UR10 ;  /* 0x0000b80a05ff75b2 */ /* 0x0004640008000100 */
[----:B--2---:R-:W-:Y:S01]  /*0960*/  NOP ;  /* 0x0000000000007918 */ /* 0x004fe20000000000 */
.L_x_12:
[----:B------:R-:W2:Y:S01]  /*0970*/  SHFL.IDX PT, R2, R147, RZ, 0x1f ;  /* 0x00001fff93027589 */ /* 0x000ea200000e0000 */
[----:B------:R-:W-:Y:S01]  /*0980*/  NOP ;  /* 0x0000000000007918 */ /* 0x000fe20000000000 */
[----:B--2---:R-:W-:-:S13]  /*0990*/  ISETP.NE.AND P0, PT, R2, 0x4, PT ;  /* 0x000000040200780c */ /* 0x004fda0003f05270 */
[----:B------:R-:W-:Y:S05]  /*09a0*/  @P0 BRA `(.L_x_13) ;  /* 0x00000000004c0947 */ /* 0x000fea0003800000 */
[----:B-1----:R-:W1:Y:S01]  /*09b0*/  S2UR UR5, SR_CgaCtaId ;  /* 0x00000000000579c3 */ /* 0x002e620000008800 */
[----:B------:R-:W-:Y:S01]  /*09c0*/  UMOV UR9, 0x100 ;  /* 0x0000010000097882 */ /* 0x000fe20000000000 */
[----:B------:R-:W-:Y:S01]  /*09d0*/  UMOV UR6, 0x400 ;  /* 0x0000040000067882 */ /* 0x000fe20000000000 */
[----:B------:R-:W-:Y:S01]  /*09e0*/  USEL UR9, UR9, 0xe0, UP2 ;  /* 0x000000e009097887 */ /* 0x000fe20009000000 */
[----:B------:R-:W-:Y:S01]  /*09f0*/  UMOV UR4, 0x1 ;  /* 0x0000000100047882 */ /* 0x000fe20000000000 */
[----:B------:R-:W-:Y:S01]  /*0a00*/  ELECT P0, URZ, PT ;  /* 0x0000000000ff782f */ /* 0x000fe20003800000 */
[----:B------:R-:W-:-:S04]  /*0a10*/  UIADD3 UR10, UPT, UPT, -UR4, 0x100000, URZ ;  /* 0x00100000040a7890 */ /* 0x000fc8000fffe1ff */
[----:B------:R-:W-:Y:S02]  /*0a20*/  USHF.L.U32 UR11, UR10, 0xb, URZ ;  /* 0x0000000b0a0b7899 */ /* 0x000fe400080006ff */
[----:B------:R-:W-:Y:S02]  /*0a30*/  USHF.L.U32 UR10, UR10, 0x1, URZ ;  /* 0x000000010a0a7899 */ /* 0x000fe400080006ff */
[----:B------:R-:W-:-:S04]  /*0a40*/  UIADD3 UR12, UPT, UPT, -UR9, 0x100000, URZ ;  /* 0x00100000090c7890 */ /* 0x000fc8000fffe1ff */
[----:B------:R-:W-:Y:S02]  /*0a50*/  USHF.L.U32 UR13, UR12, 0xb, URZ ;  /* 0x0000000b0c0d7899 */ /* 0x000fe400080006ff */
[----:B------:R-:W-:Y:S02]  /*0a60*/  USHF.L.U32 UR12, UR12, 0x1, URZ ;  /* 0x000000010c0c7899 */ /* 0x000fe400080006ff */
[----:B-1----:R-:W-:Y:S01]  /*0a70*/  ULEA UR5, UR5, UR6, 0x18 ;  /* 0x0000000605057291 */ /* 0x002fe2000f8ec0ff */
[----:B------:R-:W1:Y:S11]  /*0a80*/  FENCE.VIEW.ASYNC.S ;  /* 0x00000000000073c6 */ /* 0x000e760000000000 */
[----:B-1----:R2:W1:Y:S01]  /*0a90*/  SYNCS.EXCH.64 URZ, [UR5+0xc0], UR10 ;  /* 0x0000c00a05ff75b2 */ /* 0x0024620008000100 */
[----:B------:R2:W1:Y:S01]  /*0aa0*/  SYNCS.EXCH.64 URZ, [UR5+0xd0], UR12 ;  /* 0x0000d00c05ff75b2 */ /* 0x0004620008000100 */
[----:B------:R2:W1:Y:S01]  /*0ab0*/  SYNCS.EXCH.64 URZ, [UR5+0xc8], UR10 ;  /* 0x0000c80a05ff75b2 */ /* 0x0004620008000100 */
[----:B------:R2:W1:Y:S02]  /*0ac0*/  SYNCS.EXCH.64 URZ, [UR5+0xd8], UR12 ;  /* 0x0000d80c05ff75b2 */ /* 0x0004640008000100 */
[----:B--2---:R-:W-:Y:S01]  /*0ad0*/  NOP ;  /* 0x0000000000007918 */ /* 0x004fe20000000000 */
.L_x_13:
[----:B------:R-:W2:Y:S01]  /*0ae0*/  SHFL.IDX PT, R2, R147, RZ, 0x1f ;  /* 0x00001fff93027589 */ /* 0x000ea200000e0000 */
[----:B------:R-:W-:Y:S01]  /*0af0*/  NOP ;  /* 0x0000000000007918 */ /* 0x000fe20000000000 */
[----:B--2---:R-:W-:-:S13]  /*0b00*/  ISETP.NE.AND P0, PT, R2, 0x5, PT ;  /* 0x000000050200780c */ /* 0x004fda0003f05270 */
[----:B------:R-:W-:Y:S05]  /*0b10*/  @P0 BRA `(.L_x_14) ;  /* 0x0000000000580947 */ /* 0x000fea0003800000 */
[----:B-1----:R-:W1:Y:S01]  /*0b20*/  S2UR UR6, SR_CgaCtaId ;  /* 0x00000000000679c3 */ /* 0x002e620000008800 */
        /* <DEDUP_REMOVED lines=16> */
[----:B------:R2:W1:Y:S01]  /*0c30*/  SYNCS.EXCH.64 URZ, [UR6+0xf0], UR10 ;  /* 0x0000f00a06ff75b2 */ /* 0x0004620008000100 */
[----:B------:R2:W1:Y:S01]  /*0c40*/  SYNCS.EXCH.64 URZ, [UR6+0x110], UR4 ;  /* 0x0001100406ff75b2 */ /* 0x0004620008000100 */
[----:B------:R2:W1:Y:S01]  /*0c50*/  SYNCS.EXCH.64 URZ, [UR6+0xf8], UR10 ;  /* 0x0000f80a06ff75b2 */ /* 0x0004620008000100 */
[----:B------:R2:W1:Y:S02]  /*0c60*/  SYNCS.EXCH.64 URZ, [UR6+0x118], UR4 ;  /* 0x0001180406ff75b2 */ /* 0x0004640008000100 */
[----:B--2---:R-:W-:Y:S01]  /*0c70*/  NOP ;  /* 0x0000000000007918 */ /* 0x004fe20000000000 */
.L_x_14:
        /* <DEDUP_REMOVED lines=18> */
.L_x_15:
[----:B-1----:R-:W1:Y:S01]  /*0da0*/  S2UR UR5, SR_CTAID.X ;  /* 0x00000000000579c3 */ /* 0x002e620000002500 */
[----:B------:R-:W-:-:S05]  /*0db0*/  CS2R.32 R141, SR_CgaSize ;  /* 0x00000000008d7805 */ /* 0x000fca0000008a00 */
[----:B------:R-:W-:-:S05]  /*0dc0*/  IMAD R141, R141, -0xa0, RZ ;  /* 0xffffff608d8d7824 */ /* 0x000fca00078e02ff */
[----:B------:R-:W-:-:S14]  /*0dd0*/  R2UR UR9, R141 ;  /* 0x000000008d0972ca */ /* 0x000fdc00000e0000 */
[----:B------:R-:W2:Y:S01]  /*0de0*/  LDCU UR9, c[0x0][UR9+0x2b0] ;  /* 0x00005600090977ac */ /* 0x000ea20008000800 */
[----:B------:R-:W-:Y:S01]  /*0df0*/  NOP ;  /* 0x0000000000007918 */ /* 0x000fe20000000000 */
[----:B------:R-:W-:-:S05]  /*0e00*/  CS2R.32 R141, SR_CgaSize ;  /* 0x00000000008d7805 */ /* 0x000fca0000008a00 */
[----:B------:R-:W-:-:S05]  /*0e10*/  IMAD R141, R141, -0xa0, RZ ;  /* 0xffffff608d8d7824 */ /* 0x000fca00078e02ff */
[----:B------:R-:W-:-:S14]  /*0e20*/  R2UR UR6, R141 ;  /* 0x000000008d0672ca */ /* 0x000fdc00000e0000 */
[----:B------:R-:W3:Y:S01]  /*0e30*/  LDCU UR6, c[0x0][UR6+0x2b4] ;  /* 0x00005680060677ac */ /* 0x000ee20008000800 */
[----:B------:R-:W4:Y:S08]  /*0e40*/  S2UR UR4, SR_CTAID.Y ;  /* 0x00000000000479c3 */ /* 0x000f300000002600 */
[----:B------:R-:W3:Y:S01]  /*0e50*/  LDC R10, c[0x0][0xb24] ;  /* 0x0002c900ff0a7b82 */ /* 0x000ee20000000800 */
[----:B-1----:R-:W-:-:S02]  /*0e60*/  I2FP.F32.U32 R139, UR5 ;  /* 0x00000005008b7c45 */ /* 0x002fc40008201000 */
[----:B------:R-:W-:-:S05]  /*0e70*/  CS2R.32 R3, SR_CgaSize ;  /* 0x0000000000037805 */ /* 0x000fca0000008a00 */
[----:B------:R-:W-:-:S06]  /*0e80*/  IMAD R3, R3, -0xa0, RZ ;  /* 0xffffff6003037824 */ /* 0x000fcc00078e02ff */
[----:B------:R-:W1:Y:S01]  /*0e90*/  LDC R3, c[0x0][R3+0x2a0] ;  /* 0x0000a80003037b82 */ /* 0x000e620000000800 */
[----:B------:R-:W-:Y:S01]  /*0ea0*/  MOV R141, UR5 ;  /* 0x00000005008d7c02 */ /* 0x000fe20008000f00 */
[----:B--2---:R-:W-:Y:S01]  /*0eb0*/  FMUL R139, R139, UR9 ;  /* 0x000000098b8b7c20 */ /* 0x004fe20008400000 */
[----:B----4-:R-:W-:Y:S02]  /*0ec0*/  I2FP.F32.U32 R138, UR4 ;  /* 0x00000004008a7c45 */ /* 0x010fe40008201000 */
[----:B------:R-:W-:-:S05]  /*0ed0*/  CS2R.32 R2, SR_CgaSize ;  /* 0x0000000000027805 */ /* 0x000fca0000008a00 */
[----:B------:R-:W-:-:S06]  /*0ee0*/  IMAD R2, R2, -0xa0, RZ ;  /* 0xffffff6002027824 */ /* 0x000fcc00078e02ff */
[----:B------:R-:W2:Y:S01]  /*0ef0*/  LDC R2, c[0x0][R2+0x2a4] ;  /* 0x0000a90002027b82 */ /* 0x000ea20000000800 */
[----:B------:R-:W-:Y:S01]  /*0f00*/  MOV R140, UR4 ;  /* 0x00000004008c7c02 */ /* 0x000fe20008000f00 */
[----:B------:R-:W4:Y:S01]  /*0f10*/  F2I.U32.TRUNC.NTZ R139, R139 ;  /* 0x0000008b008b7305 */ /* 0x000f22000020f000 */
[----:B---3--:R-:W-:-:S05]  /*0f20*/  FMUL R138, R138, UR6 ;  /* 0x000000068a8a7c20 */ /* 0x008fca0008400000 */
[----:B------:R-:W-:Y:S01]  /*0f30*/  BAR.SYNC.DEFER_BLOCKING 0x0 ;  /* 0x0000000000007b1d */ /* 0x000fe20000010000 */
[----:B------:R-:W-:-:S05]  /*0f40*/  ISETP.GE.AND P0, PT, R10, 0x1, PT ;  /* 0x000000010a00780c */ /* 0x000fca0003f06270 */
[----:B------:R-:W3:Y:S02]  /*0f50*/  F2I.U32.TRUNC.NTZ R138, R138 ;  /* 0x0000008a008a7305 */ /* 0x000ee4000020f000 */
[----:B------:R-:W2:Y:S01]  /*0f60*/  S2UR UR36, SR_CTAID.Z ;  /* 0x00000000002479c3 */ /* 0x000ea20000002700 */
[----:B----4-:R-:W-:-:S05]  /*0f70*/  IADD3 R139, PT, PT, -R139, RZ, RZ ;  /* 0x000000ff8b8b7210 */ /* 0x010fca0007ffe1ff */
[----:B-1----:R-:W-:Y:S01]  /*0f80*/  IMAD R139, R3, R139, UR5 ;  /* 0x00000005038b7e24 */ /* 0x002fe2000f8e028b */
[----:B---3--:R-:W-:-:S05]  /*0f90*/  IADD3 R138, PT, PT, -R138, RZ, RZ ;  /* 0x000000ff8a8a7210 */ /* 0x008fca0007ffe1ff */
[----:B--2---:R-:W-:Y:S01]  /*0fa0*/  IMAD R138, R2, R138, UR4 ;  /* 0x00000004028a7e24 */ /* 0x004fe2000f8e028a */
[----:B------:R-:W-:Y:S06]  /*0fb0*/  @!P0 BRA `(.L_x_16) ;  /* 0x0000000000b88947 */ /* 0x000fec0003800000 */
[----:B------:R-:W1:Y:S01]  /*0fc0*/  LDC.64 R4, c[0x0][0xb18] ;  /* 0x0002c600ff047b82 */ /* 0x000e620000000a00 */
[----:B------:R-:W-:-:S07]  /*0fd0*/  ISETP.NE.AND P0, PT, R10, 0x1, PT ;  /* 0x000000010a00780c */ /* 0x000fce0003f05270 */
[----:B------:R-:W2:Y:S08]  /*0fe0*/  LDC R9, c[0x0][0xb0c] ;  /* 0x0002c300ff097b82 */ /* 0x000eb00000000800 */
[----:B------:R-:W3:Y:S08]  /*0ff0*/  LDC R12, c[0x0][0x370] ;  /* 0x0000dc00ff0c7b82 */ /* 0x000ef00000000800 */
[----:B------:R-:W4:Y:S01]  /*1000*/  LDC R11, c[0x0][0x374] ;  /* 0x0000dd00ff0b7b82 */ /* 0x000f220000000800 */
[----:B-1----:R-:W-:-:S07]  /*1010*/  ISETP.NE.AND P1, PT, R4, 0x1, PT ;  /* 0x000000010400780c */ /* 0x002fce0003f25270 */
[----:B------:R-:W3:Y:S01]  /*1020*/  LDC.64 R6, c[0x0][0xb10] ;  /* 0x0002c400ff067b82 */ /* 0x000ee20000000a00 */
[----:B--2---:R-:W-:-:S07]  /*1030*/  ISETP.NE.AND P2, PT, R9, 0x1, PT ;  /* 0x000000010900780c */ /* 0x004fce0003f45270 */
[----:B------:R-:W1:Y:S08]  /*1040*/  LDC R8, c[0x0][0xb20] ;  /* 0x0002c800ff087b82 */ /* 0x000e700000000800 */
[----:B------:R-:W2:Y:S01]  /*1050*/  LDC.64 R2, c[0x0][0xb28] ;  /* 0x0002ca00ff027b82 */ /* 0x000ea20000000a00 */
[----:B----4-:R-:W-:-:S04]  /*1060*/  IMAD.HI.U32 R13, R11, R5, RZ ;  /* 0x000000050b0d7227 */ /* 0x010fc800078e00ff */
[----:B------:R-:W-:-:S04]  /*1070*/  IMAD.HI.U32 R5, R140, R5, RZ ;  /* 0x000000058c057227 */ /* 0x000fc800078e00ff */
[----:B---3--:R-:W-:-:S05]  /*1080*/  IMAD.HI.U32 R14, R12, R6, RZ ;  /* 0x000000060c0e7227 */ /* 0x008fca00078e00ff */
[-C--:B------:R-:W-:Y:S01]  /*1090*/  @P2 SHF.R.U32.HI R12, RZ, R7.reuse, R14 ;  /* 0x00000007ff0c2219 */ /* 0x080fe2000001160e */
[----:B------:R-:W-:Y:S01]  /*10a0*/  IMAD.HI.U32 R14, R141, R6, RZ ;  /* 0x000000068d0e7227 */ /* 0x000fe200078e00ff */
[-C--:B-1----:R-:W-:Y:S02]  /*10b0*/  @P1 SHF.R.U32.HI R11, RZ, R8.reuse, R13 ;  /* 0x00000008ff0b1219 */ /* 0x082fe4000001160d */
[----:B------:R-:W-:Y:S02]  /*10c0*/  SHF.R.U32.HI R5, RZ, R8, R5 ;  /* 0x00000008ff057219 */ /* 0x000fe40000011605 */
[----:B------:R-:W-:Y:S02]  /*10d0*/  SHF.R.U32.HI R14, RZ, R7, R14 ;  /* 0x00000007ff0e7219 */ /* 0x000fe4000001160e */
[----:B------:R-:W-:Y:S01]  /*10e0*/  SEL R5, R140, R5, !P1 ;  /* 0x000000058c057207 */ /* 0x000fe20004800000 */
[----:B--2---:R-:W-:Y:S01]  /*10f0*/  IMAD.HI.U32 R13, R11, R2, RZ ;  /* 0x000000020b0d7227 */ /* 0x004fe200078e00ff */
[----:B------:R-:W-:-:S03]  /*1100*/  SEL R14, R141, R14, !P2 ;  /* 0x0000000e8d0e7207 */ /* 0x000fc60005000000 */
[----:B------:R-:W-:Y:S01]  /*1110*/  IMAD.HI.U32 R6, R12, R2, RZ ;  /* 0x000000020c067227 */ /* 0x000fe200078e00ff */
[----:B------:R-:W-:-:S04]  /*1120*/  @P0 SHF.R.U32.HI R11, RZ, R3, R13 ;  /* 0x00000003ff0b0219 */ /* 0x000fc8000001160d */
[----:B------:R-:W-:Y:S01]  /*1130*/  @P0 SHF.R.U32.HI R12, RZ, R3, R6 ;  /* 0x00000003ff0c0219 */ /* 0x000fe20000011606 */
[----:B------:R-:W-:-:S04]  /*1140*/  IMAD R11, R11, R10, RZ ;  /* 0x0000000a0b0b7224 */ /* 0x000fc800078e02ff */
[----:B------:R-:W-:Y:S01]  /*1150*/  IMAD R6, R12, R10, RZ ;  /* 0x0000000a0c067224 */ /* 0x000fe200078e02ff */
[----:B------:R-:W-:-:S04]  /*1160*/  ISETP.GE.AND P1, PT, R5, R11, PT ;  /* 0x0000000b0500720c */ /* 0x000fc80003f26270 */
[----:B------:R-:W-:Y:S01]  /*1170*/  ISETP.GE.OR P1, PT, R14, R6, P1 ;  /* 0x000000060e00720c */ /* 0x000fe20000f26670 */
[----:B------:R-:W-:-:S05]  /*1180*/  IMAD.HI.U32 R6, R5, R2, RZ ;  /* 0x0000000205067227 */ /* 0x000fca00078e00ff */
[----:B------:R-:W-:-:S04]  /*1190*/  SHF.R.U32.HI R6, RZ, R3, R6 ;  /* 0x00000003ff067219 */ /* 0x000fc80000011606 */
[----:B------:R-:W-:-:S03]  /*11a0*/  SEL R6, R5, R6, !P0 ;  /* 0x0000000605067207 */ /* 0x000fc60004000000 */
[----:B------:R-:W-:Y:S01]  /*11b0*/  @!P1 IMAD.HI.U32 R7, R14, R2, RZ ;  /* 0x000000020e079227 */ /* 0x000fe200078e00ff */
[----:B------:R-:W-:-:S04]  /*11c0*/  IADD3 R2, PT, PT, -R6, RZ, RZ ;  /* 0x000000ff06027210 */ /* 0x000fc80007ffe1ff */
[----:B------:R-:W-:Y:S01]  /*11d0*/  @!P1 SHF.R.U32.HI R3, RZ, R3, R7 ;  /* 0x00000003ff039219 */ /* 0x000fe20000011607 */
[----:B------:R-:W-:Y:S01]  /*11e0*/  IMAD R2, R10, R2, R5 ;  /* 0x000000020a027224 */ /* 0x000fe200078e0205 */
[----:B------:R-:W-:Y:S02]  /*11f0*/  IADD3 R7, PT, PT, -R5, RZ, RZ ;  /* 0x000000ff05077210 */ /* 0x000fe40007ffe1ff */
[----:B------:R-:W-:-:S03]  /*1200*/  @!P1 SEL R3, R14, R3, !P0 ;  /* 0x000000030e039207 */ /* 0x000fc60004000000 */
[----:B------:R-:W-:Y:S02]  /*1210*/  IMAD R7, R4, R7, R140 ;  /* 0x0000000704077224 */ /* 0x000fe400078e028c */
[--C-:B------:R-:W-:Y:S02]  /*1220*/  @!P1 IMAD.IADD R6, R6, 0x1, -R3.reuse ;  /* 0x0000000106069824 */ /* 0x100fe400078e0a03 */
[----:B------:R-:W-:Y:S01]  /*1230*/  @!P1 IMAD R3, R2, R12, R3 ;  /* 0x0000000c02039224 */ /* 0x000fe200078e0203 */
[----:B------:R-:W-:Y:S01]  /*1240*/  IADD3 R2, PT, PT, -R14, RZ, RZ ;  /* 0x000000ff0e027210 */ /* 0x000fe20007ffe1ff */
[----:B------:R-:W-:Y:S02]  /*1250*/  @!P1 IMAD R5, R6, R10, R14 ;  /* 0x0000000a06059224 */ /* 0x000fe400078e020e */
[----:B------:R-:W-:Y:S02]  /*1260*/  @!P1 IMAD.MOV.U32 R14, RZ, RZ, R3 ;  /* 0x000000ffff0e9224 */ /* 0x000fe400078e0003 */
[----:B------:R-:W-:-:S02]  /*1270*/  IMAD R2, R9, R2, R141 ;  /* 0x0000000209027224 */ /* 0x000fc400078e028d */
[----:B------:R-:W-:Y:S02]  /*1280*/  IMAD R140, R5, R4, R7 ;  /* 0x00000004058c7224 */ /* 0x000fe400078e0207 */
[----:B------:R-:W-:Y:S02]  /*1290*/  IMAD R141, R14, R9, R2 ;  /* 0x000000090e8d7224 */ /* 0x000fe400078e0202 */
.L_x_16:
[----:B------:R-:W1:Y:S01]  /*12a0*/  LDCU UR4, c[0x0][0xb30] ;  /* 0x00016600ff0477ac */ /* 0x000e620008000800 */
[----:B------:R-:W2:Y:S08]  /*12b0*/  S2UR UR37, SR_CgaCtaId ;  /* 0x00000000002579c3 */ /* 0x000eb00000008800 */
[----:B------:R-:W3:Y:S01]  /*12c0*/  LDC R76, c[0x0][0xb24] ;  /* 0x0002c900ff4c7b82 */ /* 0x000ee20000000800 */
[----:B-1----:R-:W-:-:S09]  /*12d0*/  UISETP.NE.AND UP1, UPT, UR4, 0x1, UPT ;  /* 0x000000010400788c */ /* 0x002fd2000bf25270 */
[----:B--2---:R-:W-:Y:S05]  /*12e0*/  BRA.U UP1, `(.L_x_17) ;  /* 0x0000000101407547 */ /* 0x004fea000b800000 */
[----:B------:R-:W1:Y:S08]  /*12f0*/  LDC.64 R4, c[0x0][0xb10] ;  /* 0x0002c400ff047b82 */ /* 0x000e700000000a00 */
[----:B------:R-:W2:Y:S08]  /*1300*/  LDC.64 R2, c[0x0][0xb18] ;  /* 0x0002c600ff027b82 */ /* 0x000eb00000000a00 */
[----:B------:R-:W4:Y:S08]  /*1310*/  LDC R6, c[0x0][0xb20] ;  /* 0x0002c800ff067b82 */ /* 0x000f300000000800 */
[----:B------:R-:W3:Y:S01]  /*1320*/  LDC R7, c[0x0][0xb0c] ;  /* 0x0002c300ff077b82 */ /* 0x000ee20000000800 */
[----:B-1----:R-:W-:-:S05]  /*1330*/  IMAD.HI.U32 R4, R141, R4, RZ ;  /* 0x000000048d047227 */ /* 0x002fca00078e00ff */
[----:B------:R-:W-:Y:S01]  /*1340*/  SHF.R.U32.HI R4, RZ, R5, R4 ;  /* 0x00000005ff047219 */ /* 0x000fe20000011604 */
[----:B--2---:R-:W-:Y:S01]  /*1350*/  IMAD.HI.U32 R3, R140, R3, RZ ;  /* 0x000000038c037227 */ /* 0x004fe200078e00ff */
[----:B------:R-:W-:-:S04]  /*1360*/  ISETP.NE.AND P0, PT, R2, 0x1, PT ;  /* 0x000000010200780c */ /* 0x000fc80003f05270 */
[----:B----4-:R-:W-:-:S04]  /*1370*/  SHF.R.U32.HI R3, RZ, R6, R3 ;  /* 0x00000006ff037219 */ /* 0x010fc80000011603 */
[----:B------:R-:W-:Y:S02]  /*1380*/  SEL R3, R140, R3, !P0 ;  /* 0x000000038c037207 */ /* 0x000fe40004000000 */
[----:B---3--:R-:W-:-:S04]  /*1390*/  ISETP.NE.AND P1, PT, R7, 0x1, PT ;  /* 0x000000010700780c */ /* 0x008fc80003f25270 */
[----:B------:R-:W-:-:S05]  /*13a0*/  SEL R4, R141, R4, !P1 ;  /* 0x000000048d047207 */ /* 0x000fca0004800000 */
[----:B------:R-:W-:Y:S02]  /*13b0*/  IMAD.IADD R5, R3, 0x1, -R4 ;  /* 0x0000000103057824 */ /* 0x000fe400078e0a04 */
[----:B------:R-:W-:Y:S02]  /*13c0*/  IMAD.IADD R3, R4, 0x1, -R3 ;  /* 0x0000000104037824 */ /* 0x000fe400078e0a03 */
[----:B------:R-:W-:Y:S02]  /*13d0*/  IMAD R141, R5, R7, R141 ;  /* 0x00000007058d7224 */ /* 0x000fe400078e028d */
[----:B------:R-:W-:-:S07]  /*13e0*/  IMAD R140, R3, R2, R140 ;  /* 0x00000002038c7224 */ /* 0x000fce00078e028c */
.L_x_17:
[----:B------:R-:W-:Y:S01]  /*13f0*/  BAR.SYNC.DEFER_BLOCKING 0x0 ;  /* 0x0000000000007b1d */ /* 0x000fe20000010000 */
[----:B------:R-:W-:Y:S01]  /*1400*/  UISETP.NE.AND UP1, UPT, UR8, 0x2, UPT ;  /* 0x000000020800788c */ /* 0x000fe2000bf25270 */
[----:B------:R-:W-:Y:S02]  /*1410*/  ISETP.NE.OR P5, PT, R0, 0x2, !P5 ;  /* 0x000000020000780c */ /* 0x000fe40006fa5670 */
[----:B------:R-:W-:-:S06]  /*1420*/  LOP3.LUT R2, R153, 0x1f, RZ, 0xc0, !PT ;  /* 0x0000001f99027812 */ /* 0x000fcc00078ec0ff */
[----:B------:R-:W-:Y:S05]  /*1430*/  BRA.U UP1, `(.L_x_18) ;  /* 0x0000001501107547 */ /* 0x000fea000b800000 */
[----:B------:R-:W1:Y:S01]  /*1440*/  LDCU UR15, c[0x0][0x38c] ;  /* 0x00007180ff0f77ac */ /* 0x000e620008000800 */
[----:B------:R-:W2:Y:S01]  /*1450*/  LDC R8, c[0x0][0x370] ;  /* 0x0000dc00ff087b82 */ /* 0x000ea20000000800 */
[----:B------:R-:W-:Y:S01]  /*1460*/  PLOP3.LUT P1, PT, PT, PT, UP2, 0x80, 0x8 ;  /* 0x000000000008781c */ /* 0x000fe20003f2f028 */
[----:B------:R-:W-:Y:S01]  /*1470*/  IMAD.MOV.U32 R15, RZ, RZ, 0x1 ;  /* 0x00000001ff0f7424 */ /* 0x000fe200078e00ff */
[----:B------:R-:W-:Y:S01]  /*1480*/  ISETP.EQ.OR P4, PT, R2, RZ, P5 ;  /* 0x000000ff0200720c */ /* 0x000fe20002f82670 */
[----:B------:R-:W-:Y:S01]  /*1490*/  IMAD.MOV.U32 R14, RZ, RZ, RZ ;  /* 0x000000ffff0e7224 */ /* 0x000fe200078e00ff */
[----:B------:R-:W-:Y:S02]  /*14a0*/  PLOP3.LUT P1, PT, P1, PT, PT, 0x8, 0x80 ;  /* 0x000000000080781c */ /* 0x000fe40000f2e170 */
[----:B------:R-:W-:Y:S01]  /*14b0*/  CS2R R12, SRZ ;  /* 0x00000000000c7805 */ /* 0x000fe2000001ff00 */
[----:B------:R-:W-:Y:S01]  /*14c0*/  IMAD.MOV.U32 R11, RZ, RZ, 0x1 ;  /* 0x00000001ff0b7424 */ /* 0x000fe200078e00ff */
[----:B------:R-:W4:Y:S01]  /*14d0*/  LDC R0, c[0x0][0x374] ;  /* 0x0000dd00ff007b82 */ /* 0x000f220000000800 */
[----:B------:R-:W2:Y:S01]  /*14e0*/  LDCU.64 UR24, c[0x0][0x348] ;  /* 0x00006900ff1877ac */ /* 0x000ea20008000a00 */
[----:B------:R-:W-:Y:S01]  /*14f0*/  UMOV UR13, URZ ;  /* 0x000000ff000d7c82 */ /* 0x000fe20008000000 */
[----:B-1----:R-:W-:-:S04]  /*1500*/  UIADD3 UR5, UPT, UPT, UR15, 0x3f, URZ ;  /* 0x0000003f0f057890 */ /* 0x002fc8000fffe0ff */
[----:B------:R-:W-:-:S04]  /*1510*/  USHF.R.S32.HI UR4, URZ, 0x1f, UR5 ;  /* 0x0000001fff047899 */ /* 0x000fc80008011405 */
[----:B------:R-:W-:-:S04]  /*1520*/  ULEA.HI UR4, UR4, UR5, URZ, 0x6 ;  /* 0x0000000504047291 */ /* 0x000fc8000f8f30ff */
[----:B------:R-:W-:Y:S02]  /*1530*/  USHF.R.S32.HI UR22, URZ, 0x6, UR4 ;  /* 0x00000006ff167899 */ /* 0x000fe40008011404 */
[----:B------:R-:W-:Y:S02]  /*1540*/  UIADD3 UR4, UPT, UPT, UR15, -0x1, URZ ;  /* 0xffffffff0f047890 */ /* 0x000fe4000fffe0ff */
[----:B------:R-:W-:Y:S02]  /*1550*/  UISETP.LT.U32.AND UP0, UPT, UR22, 0x9, UPT ;  /* 0x000000091600788c */ /* 0x000fe4000bf01070 */
[----:B------:R-:W-:Y:S02]  /*1560*/  UISETP.GE.U32.AND UP1, UPT, UR4, -0x7f, UPT ;  /* 0xffffff810400788c */ /* 0x000fe4000bf26070 */
[----:B------:R-:W-:Y:S02]  /*1570*/  USEL UR21, UR22, 0x9, UP0 ;  /* 0x0000000916157887 */ /* 0x000fe40008000000 */
[----:B------:R-:W-:-:S02]  /*1580*/  UIADD3 UR15, UPT, UPT, UR15, 0x7e, URZ ;  /* 0x0000007e0f0f7890 */ /* 0x000fc4000fffe0ff */
[----:B------:R-:W-:Y:S02]  /*1590*/  UIADD3 UR7, UPT, UPT, UR21, -0x1, URZ ;  /* 0xffffffff15077890 */ /* 0x000fe4000fffe0ff */
[----:B------:R-:W-:-:S03]  /*15a0*/  UIADD3 UR14, UPT, UPT, UR22, -UR21, URZ ;  /* 0x80000015160e7290 */ /* 0x000fc6000fffe0ff */
[----:B------:R-:W-:-:S04]  /*15b0*/  @UP1 UIADD3 UR7, UPT, UPT, UR21, URZ, URZ ;  /* 0x000000ff15071290 */ /* 0x000fc8000fffe0ff */
[----:B--2---:R-:W-:-:S12]  /*15c0*/  UIADD3 UR7, UPT, UPT, UR7, 0x1, URZ ;  /* 0x0000000107077890 */ /* 0x004fd8000fffe0ff */
.L_x_36:
[----:B------:R-:W-:Y:S01]  /*15d0*/  UISETP.NE.AND UP0, UPT, UR37, URZ, UPT ;  /* 0x000000ff2500728c */ /* 0x000fe2000bf05270 */
[----:B------:R-:W1:Y:S08]  /*15e0*/  S2UR UR37, SR_CgaCtaId ;  /* 0x00000000002579c3 */ /* 0x000e700000008800 */
[----:B------:R-:W-:Y:S05]  /*15f0*/  BRA.U UP0, `(.L_x_19) ;  /* 0x0000000100347547 */ /* 0x000fea000b800000 */
[----:B------:R-:W2:Y:S01]  /*1600*/  S2R R2, SR_CgaCtaId ;  /* 0x0000000000027919 */ /* 0x000ea20000008800 */
[----:B------:R-:W-:-:S04]  /*1610*/  MOV R3, 0x400 ;  /* 0x0000040000037802 */ /* 0x000fc80000000f00 */
[----:B--2---:R-:W-:Y:S02]  /*1620*/  LEA R2, R2, R3, 0x18 ;  /* 0x0000000302027211 */ /* 0x004fe400078ec0ff */
[----:B------:R-:W-:-:S03]  /*1630*/  SHF.L.U32 R3, R11, 0x1f, RZ ;  /* 0x0000001f0b037819 */ /* 0x000fc600000006ff */
[----:B------:R-:W-:-:S04]  /*1640*/  IMAD R2, R12, 0x8, R2 ;  /* 0x000000080c027824 */ /* 0x000fc800078e0202 */
[----:B------:R-:W2:Y:S02]  /*1650*/  SYNCS.PHASECHK.TRANS64.TRYWAIT P0, [R2+URZ+0x130], R3 ;  /* 0x00013003020075a7 */ /* 0x000ea400080011ff */
[----:B--2---:R-:W-:Y:S05]  /*1660*/  @!P0 BRA `(.L_x_20) ;  /* 0x00000064003c8947 */ /* 0x004fea0003800000 */
.L_x_114:
[----:B------:R-:W-:Y:S01]  /*1670*/  VIADD R12, R12, 0x1 ;  /* 0x000000010c0c7836 */ /* 0x000fe20000000000 */
[----:B------:R2:W-:Y:S04]  /*1680*/  SYNCS.ARRIVE.TRANS64.A1T0 RZ, [R2+URZ+0x120], RZ ;  /* 0x000120ff02ff79a7 */ /* 0x0005e800081000ff */
[----:B------:R-:W-:-:S04]  /*1690*/  ISETP.NE.AND P0, PT, R12, 0x2, PT ;  /* 0x000000020c00780c */ /* 0x000fc80003f05270 */
[----:B------:R-:W-:Y:S02]  /*16a0*/  SEL R12, R12, RZ, P0 ;  /* 0x000000ff0c0c7207 */ /* 0x000fe40000000000 */
[----:B--2---:R-:W-:-:S04]  /*16b0*/  SEL R2, RZ, 0x1, P0 ;  /* 0x00000001ff027807 */ /* 0x004fc80000000000 */
[----:B------:R-:W-:-:S07]  /*16c0*/  LOP3.LUT R11, R11, R2, RZ, 0x3c, !PT ;  /* 0x000000020b0b7212 */ /* 0x000fce00078e3cff */
.L_x_19:
[----:B------:R-:W-:Y:S01]  /*16d0*/  UMOV UR4, 0x400 ;  /* 0x0000040000047882 */ /* 0x000fe20000000000 */
[----:B------:R-:W-:Y:S01]  /*16e0*/  SHF.L.U32 R2, R15, 0x1f, RZ ;  /* 0x0000001f0f027819 */ /* 0x000fe200000006ff */
[----:B-1----:R-:W-:Y:S01]  /*16f0*/  ULEA UR4, UR37, UR4, 0x18 ;  /* 0x0000000425047291 */ /* 0x002fe2000f8ec0ff */
[----:B------:R-:W-:Y:S01]  /*1700*/  R2UR UR35, R141 ;  /* 0x000000008d2372ca */ /* 0x000fe200000e0000 */
[----:B------:R-:W-:Y:S01]  /*1710*/  UISETP.GE.U32.AND UP0, UPT, UR15, 0x7f, UPT ;  /* 0x0000007f0f00788c */ /* 0x000fe2000bf06070 */
[----:B------:R-:W-:Y:S01]  /*1720*/  R2UR UR11, R140 ;  /* 0x000000008c0b72ca */ /* 0x000fe200000e0000 */
[----:B------:R-:W-:Y:S01]  /*1730*/  ULEA UR5, UR13, UR4, 0x3 ;  /* 0x000000040d057291 */ /* 0x000fe2000f8e18ff */
[----:B------:R-:W-:-:S08]  /*1740*/  UMOV UR23, URZ ;  /* 0x000000ff00177c82 */ /* 0x000fd00008000000 */
[----:B------:R1:W2:Y:S01]  /*1750*/  SYNCS.PHASECHK.TRANS64.TRYWAIT P0, [UR5+0x48], R2 ;  /* 0x00004802ff0075a7 */ /* 0x0002a20008001105 */
[----:B------:R-:W-:Y:S02]  /*1760*/  USHF.L.U32 UR35, UR35, 0x6, URZ ;  /* 0x0000000623237899 */ /* 0x000fe400080006ff */
[----:B------:R-:W-:Y:S01]  /*1770*/  UIMAD UR11, UR11, 0x70, URZ ;  /* 0x000000700b0b78a4 */ /* 0x000fe2000f8e02ff */
[----:B------:R-:W-:Y:S11]  /*1780*/  BRA.U !UP0, `(.L_x_21) ;  /* 0x0000000108a87547 */ /* 0x000ff6000b800000 */
[----:B------:R-:W-:Y:S01]  /*1790*/  UMOV UR16, URZ ;  /* 0x000000ff00107c82 */ /* 0x000fe20008000000 */
[----:B------:R-:W-:-:S05]  /*17a0*/  UMOV UR6, UR13 ;  /* 0x0000000d00067c82 */ /* 0x000fca0008000000 */
.L_x_26:
[----:B--2---:R-:W-:Y:S01]  /*17b0*/  @!P5 MOV R3, 0x5800 ;  /* 0x000058000003d802 */ /* 0x004fe20000000f00 */
[----:B-1----:R-:W-:Y:S01]  /*17c0*/  ULEA UR33, UR6, UR4, 0x3 ;  /* 0x0000000406217291 */ /* 0x002fe2000f8e18ff */
[----:B--2---:R-:W-:Y:S11]  /*17d0*/  @P0 BRA `(.L_x_22) ;  /* 0x00000000000c0947 */ /* 0x004ff60003800000 */
[----:B------:R-:W-:Y:S04]  /*17e0*/  SHF.L.U32 R4, R15, 0x1f, RZ ;  /* 0x0000001f0f047819 */ /* 0x000fe800000006ff */
[----:B------:R-:W2:Y:S02]  /*17f0*/  SYNCS.PHASECHK.TRANS64.TRYWAIT P0, [UR33+0x48], R4 ;  /* 0x00004804ff0075a7 */ /* 0x000ea40008001121 */
[----:B--2---:R-:W-:Y:S05]  /*1800*/  @!P0 BRA `(.L_x_23) ;  /* 0x0000006000e88947 */ /* 0x004fea0003800000 */
.L_x_22:
[----:B------:R2:W-:Y:S01]  /*1810*/  @!P5 SYNCS.ARRIVE.TRANS64 RZ, [UR33], R3 ;  /* 0x00000003ffffd9a7 */ /* 0x0005e20008000021 */
[----:B------:R-:W-:Y:S04]  /*1820*/  BSSY.RECONVERGENT B0, `(.L_x_24) ;  /* 0x0000003000007945 */ /* 0x000fe80003800200 */
[----:B------:R-:W-:Y:S05]  /*1830*/  @P4 BRA `(.L_x_25) ;  /* 0x0000000000044947 */ /* 0x000fea0003800000 */
[----:B------:R-:W-:Y:S05]  /*1840*/  BPT.TRAP 0x1 ;  /* 0x000000040000795c */ /* 0x000fea0000300000 */
.L_x_25:
[----:B------:R-:W-:Y:S05]  /*1850*/  BSYNC.RECONVERGENT B0 ;  /* 0x0000000000007941 */ /* 0x000fea0003800200 */
.L_x_24:
[----:B------:R-:W-:Y:S02]  /*1860*/  UIADD3 UR13, UPT, UPT, UR6, 0x1, URZ ;  /* 0x00000001060d7890 */ /* 0x000fe4000fffe0ff */
[----:B------:R-:W-:Y:S02]  /*1870*/  UIADD3 UR18, UP1, UPT, UR24, 0x80, URZ ;  /* 0x0000008018127890 */ /* 0x000fe4000ff3e0ff */
[----:B------:R-:W-:Y:S02]  /*1880*/  UISETP.NE.AND UP0, UPT, UR13, 0x9, UPT ;  /* 0x000000090d00788c */ /* 0x000fe4000bf05270 */
[----:B------:R-:W-:Y:S02]  /*1890*/  ULEA UR32, UR6, UR4, 0xd ;  /* 0x0000000406207291 */ /* 0x000fe4000f8e68ff */
[----:B------:R-:W-:Y:S02]  /*18a0*/  USEL UR9, URZ, 0x1, UP0 ;  /* 0x00000001ff097887 */ /* 0x000fe40008000000 */
[----:B------:R-:W-:Y:S02]  /*18b0*/  USEL UR13, UR13, URZ, UP0 ;  /* 0x000000ff0d0d7287 */ /* 0x000fe40008000000 */
[----:B------:R-:W-:Y:S02]  /*18c0*/  USHF.L.U32 UR34, UR16, 0x6, URZ ;  /* 0x0000000610227899 */ /* 0x000fe400080006ff */
[----:B------:R-:W-:Y:S01]  /*18d0*/  ULEA UR8, UR13, UR4, 0x3 ;  /* 0x000000040d087291 */ /* 0x000fe2000f8e18ff */
[----:B------:R-:W-:Y:S01]  /*18e0*/  LOP3.LUT R15, R15, UR9, RZ, 0x3c, !PT ;  /* 0x000000090f0f7c12 */ /* 0x000fe2000f8e3cff */
[----:B------:R-:W-:Y:S02]  /*18f0*/  UIADD3.X UR19, UPT, UPT, URZ, UR25, URZ, UP1, !UPT ;  /* 0x00000019ff137290 */ /* 0x000fe40008ffe4ff */
[----:B------:R-:W-:Y:S01]  /*1900*/  UIADD3 UR32, UPT, UPT, UR32, 0x7300, URZ ;  /* 0x0000730020207890 */ /* 0x000fe2000fffe0ff */
[----:B-1----:R-:W-:Y:S01]  /*1910*/  SHF.L.U32 R2, R15, 0x1f, RZ ;  /* 0x0000001f0f027819 */ /* 0x002fe200000006ff */
[----:B------:R-:W-:Y:S02]  /*1920*/  UIMAD UR5, UR6, 0x3800, UR4 ;  /* 0x00003800060578a4 */ /* 0x000fe4000f8e0204 */
[----:B------:R-:W-:Y:S01]  /*1930*/  UIADD3 UR26, UP0, UPT, UR24, 0x180, URZ ;  /* 0x00000180181a7890 */ /* 0x000fe2000ff1e0ff */
[----:B------:R1:W1:Y:S01]  /*1940*/  SYNCS.PHASECHK.TRANS64.TRYWAIT P0, [UR8+0x48], R2 ;  /* 0x00004802ff0075a7 */ /* 0x0002620008001108 */
[----:B------:R-:W-:Y:S01]  /*1950*/  UMOV UR28, 0x0 ;  /* 0x00000000001c7882 */ /* 0x000fe20000000000 */
[----:B------:R-:W-:Y:S01]  /*1960*/  UMOV UR29, 0x10000000 ;  /* 0x10000000001d7882 */ /* 0x000fe20000000000 */
[----:B------:R-:W-:Y:S01]  /*1970*/  UIADD3 UR8, UPT, UPT, UR5, 0x19300, URZ ;  /* 0x0001930005087890 */ /* 0x000fe2000fffe0ff */
[----:B------:R1:W-:Y:S01]  /*1980*/  UTMALDG.3D [UR32], [UR18], desc[UR28] ;  /* 0x00001c20120075b4 */ /* 0x0003e20008011000 */
[----:B------:R-:W-:Y:S02]  /*1990*/  UIADD3.X UR27, UPT, UPT, URZ, UR25, URZ, UP0, !UPT ;  /* 0x00000019ff1b7290 */ /* 0x000fe400087fe4ff */
[----:B------:R-:W-:Y:S01]  /*19a0*/  UIADD3 UR16, UPT, UPT, UR16, 0x1, URZ ;  /* 0x0000000110107890 */ /* 0x000fe2000fffe0ff */
[----:B------:R-:W-:Y:S01]  /*19b0*/  UMOV UR12, UR36 ;  /* 0x00000024000c7c82 */ /* 0x000fe20008000000 */
[----:B------:R-:W-:Y:S01]  /*19c0*/  UMOV UR9, UR33 ;  /* 0x0000002100097c82 */ /* 0x000fe20008000000 */
[----:B------:R-:W-:Y:S01]  /*19d0*/  UMOV UR10, UR34 ;  /* 0x00000022000a7c82 */ /* 0x000fe20008000000 */
[----:B------:R-:W-:Y:S03]  /*19e0*/  UISETP.NE.AND UP0, UPT, UR16, UR7, UPT ;  /* 0x000000071000728c */ /* 0x000fe6000bf05270 */
[----:B------:R1:W-:Y:S01]  /*19f0*/  UTMALDG.3D [UR8], [UR26], desc[UR28] ;  /* 0x00001c081a0075b4 */ /* 0x0003e20008011000 */
[----:B------:R-:W-:Y:S01]  /*1a00*/  UMOV UR23, UR7 ;  /* 0x0000000700177c82 */ /* 0x000fe20008000000 */
[----:B------:R-:W-:Y:S04]  /*1a10*/  UMOV UR6, UR13 ;  /* 0x0000000d00067c82 */ /* 0x000fe80008000000 */
[----:B------:R-:W-:Y:S05]  /*1a20*/  BRA.U UP0, `(.L_x_26) ;  /* 0xfffffffd00607547 */ /* 0x000fea000b83ffff */
.L_x_21:
[----:B------:R-:W-:Y:S01]  /*1a30*/  ULEA UR5, UR13, UR4, 0x3 ;  /* 0x000000040d057291 */ /* 0x000fe2000f8e18ff */
[----:B-1----:R-:W-:Y:S01]  /*1a40*/  SHF.L.U32 R2, R15, 0x1f, RZ ;  /* 0x0000001f0f027819 */ /* 0x002fe200000006ff */
[----:B------:R-:W-:Y:S01]  /*1a50*/  @!P1 SYNCS.ARRIVE.TRANS64.A1T0 RZ, [UR4+0xb8], RZ ;  /* 0x0000b8ffffff99a7 */ /* 0x000fe20008100004 */
[----:B------:R-:W-:-:S06]  /*1a60*/  UISETP.GT.AND UP0, UPT, UR22, UR21, UPT ;  /* 0x000000151600728c */ /* 0x000fcc000bf04270 */
[----:B--2---:R1:W2:Y:S03]  /*1a70*/  SYNCS.PHASECHK.TRANS64.TRYWAIT P0, [UR5+0x48], R2 ;  /* 0x00004802ff0075a7 */ /* 0x0042a60008001105 */
[----:B------:R-:W-:Y:S05]  /*1a80*/  BRA.U !UP0, `(.L_x_27) ;  /* 0x0000000108ac7547 */ /* 0x000fea000b800000 */
[----:B------:R-:W-:Y:S01]  /*1a90*/  UIADD3 UR26, UPT, UPT, UR14, UR23, URZ ;  /* 0x000000170e1a7290 */ /* 0x000fe2000fffe0ff */
[----:B------:R-:W-:-:S11]  /*1aa0*/  UMOV UR6, UR13 ;  /* 0x0000000d00067c82 */ /* 0x000fd60008000000 */
.L_x_32:
[----:B--2---:R-:W-:Y:S01]  /*1ab0*/  @!P5 MOV R3, 0x5800 ;  /* 0x000058000003d802 */ /* 0x004fe20000000f00 */
[----:B-1----:R-:W-:Y:S01]  /*1ac0*/  ULEA UR17, UR6, UR4, 0x3 ;  /* 0x0000000406117291 */ /* 0x002fe2000f8e18ff */
[----:B--2---:R-:W-:Y:S11]  /*1ad0*/  @P0 BRA `(.L_x_28) ;  /* 0x00000000000c0947 */ /* 0x004ff60003800000 */
[----:B------:R-:W-:Y:S04]  /*1ae0*/  SHF.L.U32 R4, R15, 0x1f, RZ ;  /* 0x0000001f0f047819 */ /* 0x000fe800000006ff */
[----:B------:R-:W2:Y:S02]  /*1af0*/  SYNCS.PHASECHK.TRANS64.TRYWAIT P0, [UR17+0x48], R4 ;  /* 0x00004804ff0075a7 */ /* 0x000ea40008001111 */
[----:B--2---:R-:W-:Y:S05]  /*1b00*/  @!P0 BRA `(.L_x_29) ;  /* 0x0000006000408947 */ /* 0x004fea0003800000 */
.L_x_28:
[----:B------:R2:W-:Y:S01]  /*1b10*/  @!P5 SYNCS.ARRIVE.TRANS64 RZ, [UR17], R3 ;  /* 0x00000003ffffd9a7 */ /* 0x0005e20008000011 */
[----:B------:R-:W-:Y:S04]  /*1b20*/  BSSY.RECONVERGENT B0, `(.L_x_30) ;  /* 0x0000003000007945 */ /* 0x000fe80003800200 */
[----:B------:R-:W-:Y:S05]  /*1b30*/  @P4 BRA `(.L_x_31) ;  /* 0x0000000000044947 */ /* 0x000fea0003800000 */
[----:B------:R-:W-:Y:S05]  /*1b40*/  BPT.TRAP 0x1 ;  /* 0x000000040000795c */ /* 0x000fea0000300000 */
.L_x_31:
[----:B------:R-:W-:Y:S05]  /*1b50*/  BSYNC.RECONVERGENT B0 ;  /* 0x0000000000007941 */ /* 0x000fea0003800200 */
.L_x_30:
[----:B------:R-:W-:Y:S02]  /*1b60*/  UIADD3 UR13, UPT, UPT, UR6, 0x1, URZ ;  /* 0x00000001060d7890 */ /* 0x000fe4000fffe0ff */
[----:B------:R-:W-:Y:S02]  /*1b70*/  ULEA UR16, UR6, UR4, 0xd ;  /* 0x0000000406107291 */ /* 0x000fe4000f8e68ff */
[----:B------:R-:W-:Y:S02]  /*1b80*/  UISETP.NE.AND UP0, UPT, UR13, 0x9, UPT ;  /* 0x000000090d00788c */ /* 0x000fe4000bf05270 */
[----:B------:R-:W-:Y:S02]  /*1b90*/  UIADD3 UR32, UP1, UPT, UR24, 0x80, URZ ;  /* 0x0000008018207890 */ /* 0x000fe4000ff3e0ff */
[----:B------:R-:W-:Y:S02]  /*1ba0*/  USEL UR9, URZ, 0x1, UP0 ;  /* 0x00000001ff097887 */ /* 0x000fe40008000000 */
[----:B------:R-:W-:Y:S02]  /*1bb0*/  USEL UR13, UR13, URZ, UP0 ;  /* 0x000000ff0d0d7287 */ /* 0x000fe40008000000 */
[----:B------:R-:W-:Y:S02]  /*1bc0*/  USHF.L.U32 UR18, UR23, 0x6, URZ ;  /* 0x0000000617127899 */ /* 0x000fe400080006ff */
[----:B------:R-:W-:Y:S01]  /*1bd0*/  ULEA UR8, UR13, UR4, 0x3 ;  /* 0x000000040d087291 */ /* 0x000fe2000f8e18ff */
[----:B------:R-:W-:Y:S01]  /*1be0*/  LOP3.LUT R15, R15, UR9, RZ, 0x3c, !PT ;  /* 0x000000090f0f7c12 */ /* 0x000fe2000f8e3cff */
[----:B------:R-:W-:Y:S02]  /*1bf0*/  UIADD3 UR16, UPT, UPT, UR16, 0x7300, URZ ;  /* 0x0000730010107890 */ /* 0x000fe4000fffe0ff */
[----:B------:R-:W-:Y:S01]  /*1c00*/  UIADD3.X UR33, UPT, UPT, URZ, UR25, URZ, UP1, !UPT ;  /* 0x00000019ff217290 */ /* 0x000fe20008ffe4ff */
[----:B-1----:R-:W-:Y:S01]  /*1c10*/  SHF.L.U32 R2, R15, 0x1f, RZ ;  /* 0x0000001f0f027819 */ /* 0x002fe200000006ff */
[----:B------:R-:W-:Y:S02]  /*1c20*/  UIMAD UR5, UR6, 0x3800, UR4 ;  /* 0x00003800060578a4 */ /* 0x000fe4000f8e0204 */
[----:B------:R-:W-:Y:S01]  /*1c30*/  UIADD3 UR30, UP0, UPT, UR24, 0x180, URZ ;  /* 0x00000180181e7890 */ /* 0x000fe2000ff1e0ff */
[----:B------:R1:W1:Y:S01]  /*1c40*/  SYNCS.PHASECHK.TRANS64.TRYWAIT P0, [UR8+0x48], R2 ;  /* 0x00004802ff0075a7 */ /* 0x0002620008001108 */
[----:B------:R-:W-:Y:S01]  /*1c50*/  UIADD3 UR8, UPT, UPT, UR5, 0x19300, URZ ;  /* 0x0001930005087890 */ /* 0x000fe2000fffe0ff */
[----:B------:R-:W-:Y:S01]  /*1c60*/  UMOV UR28, 0x0 ;  /* 0x00000000001c7882 */ /* 0x000fe20000000000 */
[----:B------:R-:W-:Y:S01]  /*1c70*/  UMOV UR29, 0x10000000 ;  /* 0x10000000001d7882 */ /* 0x000fe20000000000 */
[----:B------:R-:W-:Y:S01]  /*1c80*/  UMOV UR19, UR35 ;  /* 0x0000002300137c82 */ /* 0x000fe20008000000 */
[----:B------:R-:W-:Y:S01]  /*1c90*/  UMOV UR20, UR36 ;  /* 0x0000002400147c82 */ /* 0x000fe20008000000 */
[----:B------:R-:W-:Y:S01]  /*1ca0*/  UIADD3.X UR31, UPT, UPT, URZ, UR25, URZ, UP0, !UPT ;  /* 0x00000019ff1f7290 */ /* 0x000fe200087fe4ff */
[----:B------:R1:W-:Y:S01]  /*1cb0*/  UTMALDG.3D [UR16], [UR32], desc[UR28] ;  /* 0x00001c10200075b4 */ /* 0x0003e20008011000 */
[----:B------:R-:W-:Y:S01]  /*1cc0*/  UIADD3 UR23, UPT, UPT, UR23, 0x1, URZ ;  /* 0x0000000117177890 */ /* 0x000fe2000fffe0ff */
[----:B------:R-:W-:Y:S01]  /*1cd0*/  UMOV UR12, UR36 ;  /* 0x00000024000c7c82 */ /* 0x000fe20008000000 */
[----:B------:R-:W-:Y:S01]  /*1ce0*/  UMOV UR9, UR17 ;  /* 0x0000001100097c82 */ /* 0x000fe20008000000 */
[----:B------:R-:W-:Y:S01]  /*1cf0*/  UMOV UR10, UR18 ;  /* 0x00000012000a7c82 */ /* 0x000fe20008000000 */
[----:B------:R-:W-:Y:S03]  /*1d00*/  UISETP.NE.AND UP0, UPT, UR23, UR26, UPT ;  /* 0x0000001a1700728c */ /* 0x000fe6000bf05270 */
[----:B------:R1:W-:Y:S01]  /*1d10*/  UTMALDG.3D [UR8], [UR30], desc[UR28] ;  /* 0x00001c081e0075b4 */ /* 0x0003e20008011000 */
[----:B------:R-:W-:Y:S05]  /*1d20*/  UMOV UR6, UR13 ;  /* 0x0000000d00067c82 */ /* 0x000fea0008000000 */
[----:B------:R-:W-:Y:S05]  /*1d30*/  BRA.U UP0, `(.L_x_32) ;  /* 0xfffffffd005c7547 */ /* 0x000fea000b83ffff */
.L_x_27:
[C---:B-1----:R-:W-:Y:S01]  /*1d40*/  LEA R2, R14.reuse, UR4, 0x3 ;  /* 0x000000040e027c11 */ /* 0x042fe2000f8e18ff */
[----:B------:R-:W-:Y:S01]  /*1d50*/  NOP ;  /* 0x0000000000007918 */ /* 0x000fe20000000000 */
[----:B--2---:R-:W-:Y:S02]  /*1d60*/  SHF.L.U32 R3, R13, 0x1f, RZ ;  /* 0x0000001f0d037819 */ /* 0x004fe400000006ff */
[----:B------:R-:W-:Y:S02]  /*1d70*/  LEA R4, R14, UR4, 0x4 ;  /* 0x000000040e047c11 */ /* 0x000fe4000f8e20ff */
[----:B------:R-:W1:Y:S02]  /*1d80*/  SYNCS.PHASECHK.TRANS64.TRYWAIT P0, [R2+URZ+0xc0], R3 ;  /* 0x0000c003020075a7 */ /* 0x000e6400080011ff */
[----:B-1----:R-:W-:Y:S05]  /*1d90*/  @!P0 BRA `(.L_x_33) ;  /* 0x0000005c00b48947 */ /* 0x002fea0003800000 */
.L_x_117:
[----:B------:R-:W2:Y:S01]  /*1da0*/  LDS.128 R4, [R4+0x150] ;  /* 0x0001500004047984 */ /* 0x000ea20000000c00 */
[----:B---3--:R-:W-:Y:S01]  /*1db0*/  ISETP.GE.AND P0, PT, R76, 0x1, PT ;  /* 0x000000014c00780c */ /* 0x008fe20003f06270 */
[----:B-1----:R-:W-:Y:S01]  /*1dc0*/  VIADD R2, R2, 0xd0 ;  /* 0x000000d002027836 */ /* 0x002fe20000000000 */
[----:B------:R-:W-:Y:S01]  /*1dd0*/  @!PT LDS RZ, [RZ] ;  /* 0x00000000fffff984 */ /* 0x000fe20000000800 */
[----:B------:R-:W-:Y:S01]  /*1de0*/  @!PT LDS RZ, [RZ] ;  /* 0x00000000fffff984 */ /* 0x000fe20000000800 */
[----:B------:R-:W-:Y:S01]  /*1df0*/  @!PT LDS RZ, [RZ] ;  /* 0x00000000fffff984 */ /* 0x000fe20000000800 */
[----:B------:R-:W-:Y:S01]  /*1e00*/  @!PT LDS RZ, [RZ] ;  /* 0x00000000fffff984 */ /* 0x000fe20000000800 */
[----:B------:R1:W-:Y:S06]  /*1e10*/  MEMBAR.ALL.CTA ;  /* 0x0000000000007992 */ /* 0x0003ec0000008000 */
[----:B-1----:R-:W1:Y:S01]  /*1e20*/  FENCE.VIEW.ASYNC.S ;  /* 0x00000000000073c6 */ /* 0x002e620000000000 */
[----:B------:R-:W-:-:S04]  /*1e30*/  PRMT R2, RZ, 0x654, R2 ;  /* 0x00000654ff027816 */ /* 0x000fc80000000002 */
[----:B-1----:R1:W-:Y:S01]  /*1e40*/  SYNCS.ARRIVE.TRANS64.RED.A1T0 RZ, [R2+URZ], RZ ;  /* 0x000000ff02ff79a7 */ /* 0x0023e200081004ff */
[----:B--2---:R-:W-:-:S13]  /*1e50*/  LOP3.LUT P2, RZ, R6, 0x1, RZ, 0xc0, !PT ;  /* 0x0000000106ff7812 */ /* 0x004fda000784c0ff */
[----:B------:R-:W-:Y:S01]  /*1e60*/  @P2 SHF.R.U32.HI R3, RZ, 0x10, R5 ;  /* 0x00000010ff032819 */ /* 0x000fe20000011605 */
[----:B------:R-:W-:Y:S01]  /*1e70*/  VOTEU.ANY UP0, P2 ;  /* 0x0000000000ff7886 */ /* 0x000fe20001000100 */
[----:B------:R-:W-:Y:S02]  /*1e80*/  @P2 MOV R10, R4 ;  /* 0x00000004000a2202 */ /* 0x000fe40000000f00 */
[----:B------:R-:W-:Y:S02]  /*1e90*/  @P2 R2UR.BROADCAST UR5, R3 ;  /* 0x00000000030522ca */ /* 0x000fe400008e0000 */
[----:B------:R-:W-:-:S11]  /*1ea0*/  @P2 LOP3.LUT R9, R5, 0xffff, RZ, 0xc0, !PT ;  /* 0x0000ffff05092812 */ /* 0x000fd600078ec0ff */
[----:B------:R-:W-:Y:S01]  /*1eb0*/  @UP0 UMOV UR36, UR5 ;  /* 0x0000000500240c82 */ /* 0x000fe20008000000 */
[----:B-1----:R-:W-:Y:S05]  /*1ec0*/  @!P0 BRA `(.L_x_34) ;  /* 0x0000000000b88947 */ /* 0x002fea0003800000 */
[----:B------:R-:W4:Y:S01]  /*1ed0*/  LDC.64 R4, c[0x0][0xb18] ;  /* 0x0002c600ff047b82 */ /* 0x000f220000000a00 */
[----:B------:R-:W-:-:S07]  /*1ee0*/  ISETP.NE.AND P3, PT, R76, 0x1, PT ;  /* 0x000000014c00780c */ /* 0x000fce0003f65270 */
[----:B------:R-:W1:Y:S08]  /*1ef0*/  LDC.64 R6, c[0x0][0xb10] ;  /* 0x0002c400ff067b82 */ /* 0x000e700000000a00 */
[----:B------:R-:W2:Y:S08]  /*1f00*/  LDC R16, c[0x0][0xb20] ;  /* 0x0002c800ff107b82 */ /* 0x000eb00000000800 */
[----:B------:R-:W3:Y:S01]  /*1f10*/  LDC R17, c[0x0][0xb0c] ;  /* 0x0002c300ff117b82 */ /* 0x000ee20000000800 */
[----:B----4-:R-:W-:Y:S01]  /*1f20*/  IMAD.HI.U32 R19, R0, R5, RZ ;  /* 0x0000000500137227 */ /* 0x010fe200078e00ff */
[----:B------:R-:W-:-:S03]  /*1f30*/  ISETP.NE.AND P0, PT, R4, 0x1, PT ;  /* 0x000000010400780c */ /* 0x000fc60003f05270 */
[----:B------:R-:W-:-:S03]  /*1f40*/  IMAD.HI.U32 R5, R9, R5, RZ ;  /* 0x0000000509057227 */ /* 0x000fc600078e00ff */
[----:B------:R-:W4:Y:S01]  /*1f50*/  LDC.64 R2, c[0x0][0xb28] ;  /* 0x0002ca00ff027b82 */ /* 0x000f220000000a00 */
[----:B-1----:R-:W-:-:S04]  /*1f60*/  IMAD.HI.U32 R20, R8, R6, RZ ;  /* 0x0000000608147227 */ /* 0x002fc800078e00ff */
[----:B------:R-:W-:Y:S01]  /*1f70*/  IMAD.HI.U32 R21, R10, R6, RZ ;  /* 0x000000060a157227 */ /* 0x000fe200078e00ff */
[----:B------:R-:W-:Y:S02]  /*1f80*/  SHF.R.U32.HI R20, RZ, R7, R20 ;  /* 0x00000007ff147219 */ /* 0x000fe40000011614 */
[-C--:B--2---:R-:W-:Y:S02]  /*1f90*/  SHF.R.U32.HI R19, RZ, R16.reuse, R19 ;  /* 0x00000010ff137219 */ /* 0x084fe40000011613 */
[----:B------:R-:W-:Y:S02]  /*1fa0*/  SHF.R.U32.HI R5, RZ, R16, R5 ;  /* 0x00000010ff057219 */ /* 0x000fe40000011605 */
[----:B------:R-:W-:Y:S02]  /*1fb0*/  SEL R19, R0, R19, !P0 ;  /* 0x0000001300137207 */ /* 0x000fe40004000000 */
[----:B------:R-:W-:Y:S02]  /*1fc0*/  SHF.R.U32.HI R21, RZ, R7, R21 ;  /* 0x00000007ff157219 */ /* 0x000fe40000011615 */
[----:B---3--:R-:W-:-:S02]  /*1fd0*/  ISETP.NE.AND P1, PT, R17, 0x1, PT ;  /* 0x000000011100780c */ /* 0x008fc40003f25270 */
[----:B------:R-:W-:Y:S02]  /*1fe0*/  SEL R5, R9, R5, !P0 ;  /* 0x0000000509057207 */ /* 0x000fe40004000000 */
[----:B------:R-:W-:Y:S02]  /*1ff0*/  SEL R20, R8, R20, !P1 ;  /* 0x0000001408147207 */ /* 0x000fe40004800000 */
[----:B------:R-:W-:Y:S01]  /*2000*/  SEL R21, R10, R21, !P1 ;  /* 0x000000150a157207 */ /* 0x000fe20004800000 */
[----:B----4-:R-:W-:-:S04]  /*2010*/  IMAD.HI.U32 R18, R19, R2, RZ ;  /* 0x0000000213127227 */ /* 0x010fc800078e00ff */
        /* <DEDUP_REMOVED lines=10> */
[----:B------:R-:W-:-:S04]  /*20c0*/  @!P0 IMAD.HI.U32 R7, R21, R2, RZ ;  /* 0x0000000215078227 */ /* 0x000fc800078e00ff */
[----:B------:R-:W-:Y:S01]  /*20d0*/  IMAD.MOV R2, RZ, RZ, -R6 ;  /* 0x000000ffff027224 */ /* 0x000fe200078e0a06 */
[----:B------:R-:W-:Y:S02]  /*20e0*/  @!P0 SHF.R.U32.HI R3, RZ, R3, R7 ;  /* 0x00000003ff038219 */ /* 0x000fe40000011607 */
[----:B------:R-:W-:Y:S01]  /*20f0*/  IADD3 R7, PT, PT, -R5, RZ, RZ ;  /* 0x000000ff05077210 */ /* 0x000fe20007ffe1ff */
[----:B------:R-:W-:Y:S01]  /*2100*/  IMAD R2, R76, R2, R5 ;  /* 0x000000024c027224 */ /* 0x000fe200078e0205 */
        /* <DEDUP_REMOVED lines=10> */
.L_x_34:
[----:B------:R-:W1:Y:S02]  /*21b0*/  LDCU UR5, c[0x0][0xb30] ;  /* 0x00016600ff0577ac */ /* 0x000e640008000800 */
[----:B-1----:R-:W-:-:S09]  /*21c0*/  UISETP.NE.AND UP0, UPT, UR5, 0x1, UPT ;  /* 0x000000010500788c */ /* 0x002fd2000bf05270 */
[----:B------:R-:W-:Y:S05]  /*21d0*/  BRA.U UP0, `(.L_x_35) ;  /* 0x0000000100407547 */ /* 0x000fea000b800000 */
[----:B------:R-:W1:Y:S08]  /*21e0*/  LDC.64 R4, c[0x0][0xb10] ;  /* 0x0002c400ff047b82 */ /* 0x000e700000000a00 */
[----:B------:R-:W2:Y:S08]  /*21f0*/  LDC.64 R2, c[0x0][0xb18] ;  /* 0x0002c600ff027b82 */ /* 0x000eb00000000a00 */
[----:B------:R-:W3:Y:S08]  /*2200*/  LDC R6, c[0x0][0xb20] ;  /* 0x0002c800ff067b82 */ /* 0x000ef00000000800 */
[----:B------:R-:W4:Y:S01]  /*2210*/  LDC R7, c[0x0][0xb0c] ;  /* 0x0002c300ff077b82 */ /* 0x000f220000000800 */
[----:B-1----:R-:W-:-:S05]  /*2220*/  IMAD.HI.U32 R4, R10, R4, RZ ;  /* 0x000000040a047227 */ /* 0x002fca00078e00ff */
[----:B------:R-:W-:Y:S01]  /*2230*/  SHF.R.U32.HI R4, RZ, R5, R4 ;  /* 0x00000005ff047219 */ /* 0x000fe20000011604 */
[----:B--2---:R-:W-:Y:S01]  /*2240*/  IMAD.HI.U32 R3, R9, R3, RZ ;  /* 0x0000000309037227 */ /* 0x004fe200078e00ff */
[----:B------:R-:W-:-:S04]  /*2250*/  ISETP.NE.AND P0, PT, R2, 0x1, PT ;  /* 0x000000010200780c */ /* 0x000fc80003f05270 */
[----:B---3--:R-:W-:-:S04]  /*2260*/  SHF.R.U32.HI R3, RZ, R6, R3 ;  /* 0x00000006ff037219 */ /* 0x008fc80000011603 */
[----:B------:R-:W-:Y:S02]  /*2270*/  SEL R3, R9, R3, !P0 ;  /* 0x0000000309037207 */ /* 0x000fe40004000000 */
[----:B----4-:R-:W-:-:S04]  /*2280*/  ISETP.NE.AND P1, PT, R7, 0x1, PT ;  /* 0x000000010700780c */ /* 0x010fc80003f25270 */
[----:B------:R-:W-:-:S05]  /*2290*/  SEL R4, R10, R4, !P1 ;  /* 0x000000040a047207 */ /* 0x000fca0004800000 */
[----:B------:R-:W-:Y:S02]  /*22a0*/  IMAD.IADD R5, R3, 0x1, -R4 ;  /* 0x0000000103057824 */ /* 0x000fe400078e0a04 */
[----:B------:R-:W-:Y:S02]  /*22b0*/  IMAD.IADD R3, R4, 0x1, -R3 ;  /* 0x0000000104037824 */ /* 0x000fe400078e0a03 */
[----:B------:R-:W-:Y:S02]  /*22c0*/  IMAD R10, R5, R7, R10 ;  /* 0x00000007050a7224 */ /* 0x000fe400078e020a */
[----:B------:R-:W-:-:S07]  /*22d0*/  IMAD R9, R3, R2, R9 ;  /* 0x0000000203097224 */ /* 0x000fce00078e0209 */
.L_x_35:
[----:B------:R-:W-:Y:S01]  /*22e0*/  VIADD R14, R14, 0x1 ;  /* 0x000000010e0e7836 */ /* 0x000fe20000000000 */
[----:B------:R-:W-:Y:S01]  /*22f0*/  PLOP3.LUT P1, PT, PT, PT, PT, 0x80, 0x8 ;  /* 0x000000000008781c */ /* 0x000fe20003f2f070 */
[----:B------:R-:W-:Y:S02]  /*2300*/  IMAD.IADD R141, R10, 0x1, R139 ;  /* 0x000000010a8d7824 */ /* 0x000fe400078e028b */
[----:B------:R-:W-:Y:S01]  /*2310*/  IMAD.IADD R140, R9, 0x1, R138 ;  /* 0x00000001098c7824 */ /* 0x000fe200078e028a */
[----:B------:R-:W-:-:S04]  /*2320*/  ISETP.NE.AND P0, PT, R14, 0x2, PT ;  /* 0x000000020e00780c */ /* 0x000fc80003f05270 */
[----:B------:R-:W-:Y:S02]  /*2330*/  SEL R2, RZ, 0x1, P0 ;  /* 0x00000001ff027807 */ /* 0x000fe40000000000 */
[----:B------:R-:W-:Y:S02]  /*2340*/  SEL R14, R14, RZ, P0 ;  /* 0x000000ff0e0e7207 */ /* 0x000fe40000000000 */
[----:B------:R-:W-:Y:S01]  /*2350*/  LOP3.LUT R13, R13, R2, RZ, 0x3c, !PT ;  /* 0x000000020d0d7212 */ /* 0x000fe200078e3cff */
[----:B------:R-:W-:Y:S06]  /*2360*/  @P2 BRA `(.L_x_36) ;  /* 0xfffffff000982947 */ /* 0x000fec000383ffff */
[----:B------:R-:W-:Y:S01]  /*2370*/  UIADD3 UR4, UPT, UPT, UR4, 0x48, URZ ;  /* 0x0000004804047890 */ /* 0x000fe2000fffe0ff */
[----:B------:R-:W-:-:S03]  /*2380*/  SHF.L.U32 R2, R15, 0x1f, RZ ;  /* 0x0000001f0f027819 */ /* 0x000fc600000006ff */
[----:B------:R-:W-:-:S09]  /*2390*/  ULEA UR5, UR13, UR4, 0x3 ;  /* 0x000000040d057291 */ /* 0x000fd2000f8e18ff */
[----:B------:R-:W1:Y:S02]  /*23a0*/  SYNCS.PHASECHK.TRANS64.TRYWAIT P0, [UR5], R2 ;  /* 0x00000002ff0075a7 */ /* 0x000e640008001105 */
[----:B-1----:R-:W-:Y:S05]  /*23b0*/  @!P0 BRA `(.L_x_37) ;  /* 0x0000005800408947 */ /* 0x002fea0003800000 */
.L_x_119:
[----:B------:R-:W-:-:S04]  /*23c0*/  UIADD3 UR6, UPT, UPT, UR13, 0x1, URZ ;  /* 0x000000010d067890 */ /* 0x000fc8000fffe0ff */
[----:B------:R-:W-:-:S04]  /*23d0*/  UISETP.NE.AND UP0, UPT, UR6, 0x9, UPT ;  /* 0x000000090600788c */ /* 0x000fc8000bf05270 */
[----:B------:R-:W-:Y:S02]  /*23e0*/  USEL UR7, URZ, 0x1, UP0 ;  /* 0x00000001ff077887 */ /* 0x000fe40008000000 */
[----:B------:R-:W-:-:S04]  /*23f0*/  USEL UR6, UR6, URZ, UP0 ;  /* 0x000000ff06067287 */ /* 0x000fc80008000000 */
[----:B------:R-:W-:Y:S01]  /*2400*/  ULEA UR5, UR6, UR4, 0x3 ;  /* 0x0000000406057291 */ /* 0x000fe2000f8e18ff */
[----:B-1----:R-:W-:-:S04]  /*2410*/  LOP3.LUT R2, R15, UR7, RZ, 0x3c, !PT ;  /* 0x000000070f027c12 */ /* 0x002fc8000f8e3cff */
[----:B------:R-:W-:-:S04]  /*2420*/  SHF.L.U32 R3, R2, 0x1f, RZ ;  /* 0x0000001f02037819 */ /* 0x000fc800000006ff */
[----:B------:R-:W1:Y:S02]  /*2430*/  SYNCS.PHASECHK.TRANS64.TRYWAIT P0, [UR5], R3 ;  /* 0x00000003ff0075a7 */ /* 0x000e640008001105 */
[----:B-1----:R-:W-:Y:S05]  /*2440*/  @!P0 BRA `(.L_x_38) ;  /* 0x0000005800348947 */ /* 0x002fea0003800000 */
.L_x_121:
[----:B------:R-:W-:-:S04]  /*2450*/  UIADD3 UR6, UPT, UPT, UR6, 0x1, URZ ;  /* 0x0000000106067890 */ /* 0x000fc8000fffe0ff */
[----:B------:R-:W-:-:S04]  /*2460*/  UISETP.NE.AND UP0, UPT, UR6, 0x9, UPT ;  /* 0x000000090600788c */ /* 0x000fc8000bf05270 */
[----:B------:R-:W-:Y:S02]  /*2470*/  USEL UR7, URZ, 0x1, UP0 ;  /* 0x00000001ff077887 */ /* 0x000fe40008000000 */
[----:B------:R-:W-:-:S04]  /*2480*/  USEL UR6, UR6, URZ, UP0 ;  /* 0x000000ff06067287 */ /* 0x000fc80008000000 */
[----:B------:R-:W-:Y:S01]  /*2490*/  ULEA UR5, UR6, UR4, 0x3 ;  /* 0x0000000406057291 */ /* 0x000fe2000f8e18ff */
[----:B------:R-:W-:-:S04]  /*24a0*/  LOP3.LUT R2, R2, UR7, RZ, 0x3c, !PT ;  /* 0x0000000702027c12 */ /* 0x000fc8000f8e3cff */
[----:B-1----:R-:W-:-:S04]  /*24b0*/  SHF.L.U32 R3, R2, 0x1f, RZ ;  /* 0x0000001f02037819 */ /* 0x002fc800000006ff */
[----:B------:R-:W1:Y:S02]  /*24c0*/  SYNCS.PHASECHK.TRANS64.TRYWAIT P0, [UR5], R3 ;  /* 0x00000003ff0075a7 */ /* 0x000e640008001105 */
[----:B-1----:R-:W-:Y:S05]  /*24d0*/  @!P0 BRA `(.L_x_39) ;  /* 0x0000005800288947 */ /* 0x002fea0003800000 */
.L_x_123:
        /* <DEDUP_REMOVED lines=9> */
.L_x_125:
        /* <DEDUP_REMOVED lines=9> */
.L_x_127:
        /* <DEDUP_REMOVED lines=9> */
.L_x_129:
        /* <DEDUP_REMOVED lines=9> */
.L_x_131:
        /* <DEDUP_REMOVED lines=9> */
.L_x_133:
[----:B------:R-:W-:-:S04]  /*27b0*/  UIADD3 UR6, UPT, UPT, UR6, 0x1, URZ ;  /* 0x0000000106067890 */ /* 0x000fc8000fffe0ff */
[----:B------:R-:W-:-:S04]  /*27c0*/  UISETP.NE.AND UP0, UPT, UR6, 0x9, UPT ;  /* 0x000000090600788c */ /* 0x000fc8000bf05270 */
[----:B------:R-:W-:Y:S02]  /*27d0*/  USEL UR5, URZ, 0x1, UP0 ;  /* 0x00000001ff057887 */ /* 0x000fe40008000000 */
[----:B------:R-:W-:-:S04]  /*27e0*/  USEL UR6, UR6, URZ, UP0 ;  /* 0x000000ff06067287 */ /* 0x000fc80008000000 */
[----:B------:R-:W-:Y:S01]  /*27f0*/  ULEA UR6, UR6, UR4, 0x3 ;  /* 0x0000000406067291 */ /* 0x000fe2000f8e18ff */
[----:B------:R-:W-:-:S04]  /*2800*/  LOP3.LUT R2, R2, UR5, RZ, 0x3c, !PT ;  /* 0x0000000502027c12 */ /* 0x000fc8000f8e3cff */
[----:B------:R-:W-:Y:S01]  /*2810*/  SHF.L.U32 R2, R2, 0x1f, RZ ;  /* 0x0000001f02027819 */ /* 0x000fe200000006ff */
[----:B-1--4-:R-:W-:-:S07]  /*2820*/  IMAD.U32 R0, RZ, RZ, UR6 ;  /* 0x00000006ff007e24 */ /* 0x012fce000f8e00ff */
.L_x_45:
[----:B-1----:R1:W2:Y:S02]  /*2830*/  SYNCS.PHASECHK.TRANS64.TRYWAIT P0, [R0+URZ], R2 ;  /* 0x00000002000075a7 */ /* 0x0022a400080011ff */
[----:B--2---:R-:W-:Y:S05]  /*2840*/  @!P0 NANOSLEEP.SYNCS 0x989680 ;  /* 0x009896800000895d */ /* 0x004fea0003900000 */
[----:B------:R-:W2:Y:S02]  /*2850*/  @!P0 SYNCS.PHASECHK.TRANS64 P0, [R0+URZ], R2 ;  /* 0x00000002000085a7 */ /* 0x000ea400080010ff */
[----:B--2---:R-:W-:Y:S05]  /*2860*/  @P0 EXIT ;  /* 0x000000000000094d */ /* 0x004fea0003800000 */
[----:B------:R-:W-:Y:S05]  /*2870*/  BRA `(.L_x_45) ;  /* 0xfffffffc00ec7947 */ /* 0x000fea000383ffff */
.L_x_18:
[----:B------:R-:W-:-:S04]  /*2880*/  UISETP.NE.AND UP1, UPT, UR37, URZ, UPT ;  /* 0x000000ff2500728c */ /* 0x000fc8000bf25270 */
[----:B------:R-:W-:-:S09]  /*2890*/  UISETP.NE.OR UP1, UPT, UR8, 0x1, UP1 ;  /* 0x000000010800788c */ /* 0x000fd20008f25670 */
[----:B------:R-:W-:Y:S05]  /*28a0*/  BRA.U UP1, `(.L_x_46) ;  /* 0x0000000501487547 */ /* 0x000fea000b800000 */
[----:B------:R-:W-:Y:S01]  /*28b0*/  ISETP.NE.AND P2, PT, R2, RZ, PT ;  /* 0x000000ff0200720c */ /* 0x000fe20003f45270 */
[----:B------:R-:W-:Y:S01]  /*28c0*/  IMAD.MOV.U32 R12, RZ, RZ, 0x1 ;  /* 0x00000001ff0c7424 */ /* 0x000fe200078e00ff */
[----:B------:R-:W-:Y:S02]  /*28d0*/  CS2R R10, SRZ ;  /* 0x00000000000a7805 */ /* 0x000fe4000001ff00 */
[----:B------:R-:W-:Y:S01]  /*28e0*/  CS2R R8, SRZ ;  /* 0x0000000000087805 */ /* 0x000fe2000001ff00 */
[----:B------:R-:W-:Y:S01]  /*28f0*/  UMOV UR4, 0x400 ;  /* 0x0000040000047882 */ /* 0x000fe20000000000 */
[----:B------:R-:W-:Y:S01]  /*2900*/  UMOV UR6, URZ ;  /* 0x000000ff00067c82 */ /* 0x000fe20008000000 */
[----:B------:R-:W-:-:S12]  /*2910*/  ULEA UR37, UR37, UR4, 0x18 ;  /* 0x0000000425257291 */ /* 0x000fd8000f8ec0ff */
.L_x_50:
[----:B------:R-:W-:Y:S02]  /*2920*/  LEA R0, R8, UR37, 0x3 ;  /* 0x0000002508007c11 */ /* 0x000fe4000f8e18ff */
[----:B------:R-:W-:-:S03]  /*2930*/  SHF.L.U32 R4, R9, 0x1f, RZ ;  /* 0x0000001f09047819 */ /* 0x000fc600000006ff */
[----:B------:R-:W-:Y:S01]  /*2940*/  VIADD R5, R0, 0x130 ;  /* 0x0000013000057836 */ /* 0x000fe20000000000 */
[----:B------:R-:W1:Y:S02]  /*2950*/  SYNCS.PHASECHK.TRANS64.TRYWAIT P0, [R0+URZ+0x120], R4 ;  /* 0x00012004000075a7 */ /* 0x000e6400080011ff */
[----:B-1----:R-:W-:Y:S05]  /*2960*/  @!P0 BRA `(.L_x_47) ;  /* 0x0000005400948947 */ /* 0x002fea0003800000 */
.L_x_134:
[----:B------:R-:W-:Y:S01]  /*2970*/  ULEA UR5, UR6, UR37, 0x3 ;  /* 0x0000002506057291 */ /* 0x000fe2000f8e18ff */
[----:B-1----:R-:W-:Y:S01]  /*2980*/  PRMT R0, RZ, 0x654, R5 ;  /* 0x00000654ff007816 */ /* 0x002fe20000000005 */
[----:B------:R-:W-:Y:S01]  /*2990*/  @!P2 IMAD.MOV.U32 R4, RZ, RZ, 0x10 ;  /* 0x00000010ff04a424 */ /* 0x000fe200078e00ff */
[----:B------:R-:W-:Y:S01]  /*29a0*/  SHF.L.U32 R5, R12, 0x1f, RZ ;  /* 0x0000001f0c057819 */ /* 0x000fe200000006ff */
[----:B------:R-:W-:Y:S01]  /*29b0*/  UIADD3 UR4, UPT, UPT, UR5, 0xc0, URZ ;  /* 0x000000c005047890 */ /* 0x000fe2000fffe0ff */
[----:B------:R1:W-:Y:S05]  /*29c0*/  SYNCS.ARRIVE.TRANS64.RED.A1T0 RZ, [R0+URZ], RZ ;  /* 0x000000ff00ff79a7 */ /* 0x0003ea00081004ff */
[----:B------:R-:W-:Y:S01]  /*29d0*/  IMAD.U32 R6, RZ, RZ, UR4 ;  /* 0x00000004ff067e24 */ /* 0x000fe2000f8e00ff */
[----:B------:R-:W2:Y:S04]  /*29e0*/  SYNCS.PHASECHK.TRANS64.TRYWAIT P0, [UR5+0xd0], R5 ;  /* 0x0000d005ff0075a7 */ /* 0x000ea80008001105 */
[----:B------:R-:W-:Y:S01]  /*29f0*/  PRMT R6, R2, 0x654, R6 ;  /* 0x0000065402067816 */ /* 0x000fe20000000006 */
[----:B-12---:R-:W-:Y:S06]  /*2a00*/  @!P0 BRA `(.L_x_48) ;  /* 0x0000005400808947 */ /* 0x006fec0003800000 */
.L_x_136:
[----:B------:R-:W-:Y:S01]  /*2a10*/  ULEA UR4, UR6, UR37, 0x4 ;  /* 0x0000002506047291 */ /* 0x000fe2000f8e20ff */
[----:B------:R-:W-:Y:S01]  /*2a20*/  SEL R3, R6, R3, !P2 ;  /* 0x0000000306037207 */ /* 0x000fe20005000000 */
[----:B------:R-:W-:Y:S01]  /*2a30*/  UIADD3 UR5, UPT, UPT, UR5, 0xc0, URZ ;  /* 0x000000c005057890 */ /* 0x000fe2000fffe0ff */
[----:B-1----:R-:W-:Y:S01]  /*2a40*/  LEA R0, R11, UR37, 0x3 ;  /* 0x000000250b007c11 */ /* 0x002fe2000f8e18ff */
[----:B------:R-:W-:Y:S01]  /*2a50*/  UIADD3 UR4, UPT, UPT, UR4, 0x150, URZ ;  /* 0x0000015004047890 */ /* 0x000fe2000fffe0ff */
[----:B------:R1:W-:Y:S01]  /*2a60*/  @!P2 SYNCS.ARRIVE.TRANS64.RED RZ, [R3+URZ], R4 ;  /* 0x0000000403ffa9a7 */ /* 0x0003e200080004ff */
[----:B------:R-:W-:Y:S01]  /*2a70*/  UIADD3 UR6, UPT, UPT, UR6, 0x1, URZ ;  /* 0x0000000106067890 */ /* 0x000fe2000fffe0ff */
[----:B------:R-:W-:-:S03]  /*2a80*/  VIADD R8, R8, 0x1 ;  /* 0x0000000108087836 */ /* 0x000fc60000000000 */
[----:B------:R-:W-:Y:S02]  /*2a90*/  UISETP.NE.AND UP0, UPT, UR6, 0x2, UPT ;  /* 0x000000020600788c */ /* 0x000fe4000bf05270 */
[----:B------:R-:W-:Y:S01]  /*2aa0*/  ISETP.NE.AND P0, PT, R8, 0x2, PT ;  /* 0x000000020800780c */ /* 0x000fe20003f05270 */
[----:B------:R-:W-:Y:S06]  /*2ab0*/  UGETNEXTWORKID.BROADCAST [UR4], [UR5] ;  /* 0x00000000040073ca */ /* 0x000fec0008000100 */
[----:B------:R-:W-:Y:S02]  /*2ac0*/  USEL UR4, URZ, 0x1, UP0 ;  /* 0x00000001ff047887 */ /* 0x000fe40008000000 */
[----:B------:R-:W-:-:S04]  /*2ad0*/  USEL UR6, UR6, URZ, UP0 ;  /* 0x000000ff06067287 */ /* 0x000fc80008000000 */
[----:B------:R-:W-:Y:S02]  /*2ae0*/  LOP3.LUT R12, R12, UR4, RZ, 0x3c, !PT ;  /* 0x000000040c0c7c12 */ /* 0x000fe4000f8e3cff */
[----:B-1----:R-:W-:-:S04]  /*2af0*/  SHF.L.U32 R4, R10, 0x1f, RZ ;  /* 0x0000001f0a047819 */ /* 0x002fc800000006ff */
[----:B------:R-:W1:Y:S02]  /*2b00*/  SYNCS.PHASECHK.TRANS64.TRYWAIT P1, [R0+URZ+0xc0], R4 ;  /* 0x0000c004000075a7 */ /* 0x000e6400080211ff */
[----:B-1----:R-:W-:Y:S05]  /*2b10*/  @!P1 BRA `(.L_x_49) ;  /* 0x0000005400549947 */ /* 0x002fea0003800000 */
.L_x_137:
[C---:B-1----:R-:W-:Y:S01]  /*2b20*/  LEA R4, R11.reuse, UR37, 0x4 ;  /* 0x000000250b047c11 */ /* 0x042fe2000f8e20ff */
[----:B------:R-:W-:Y:S01]  /*2b30*/  VIADD R0, R0, 0xd0 ;  /* 0x000000d000007836 */ /* 0x000fe20000000000 */
[----:B------:R-:W-:Y:S01]  /*2b40*/  SEL R8, R8, RZ, P0 ;  /* 0x000000ff08087207 */ /* 0x000fe20000000000 */
[----:B------:R-:W-:-:S03]  /*2b50*/  VIADD R11, R11, 0x1 ;  /* 0x000000010b0b7836 */ /* 0x000fc60000000000 */
[----:B------:R-:W1:Y:S01]  /*2b60*/  LDS.128 R4, [R4+0x150] ;  /* 0x0001500004047984 */ /* 0x000e620000000c00 */
[----:B------:R-:W-:Y:S02]  /*2b70*/  PRMT R0, RZ, 0x654, R0 ;  /* 0x00000654ff007816 */ /* 0x000fe40000000000 */
[C---:B------:R-:W-:Y:S01]  /*2b80*/  ISETP.NE.AND P1, PT, R11.reuse, 0x2, PT ;  /* 0x000000020b00780c */ /* 0x040fe20003f25270 */
[----:B------:R-:W-:Y:S01]  /*2b90*/  @!PT LDS RZ, [RZ] ;  /* 0x00000000fffff984 */ /* 0x000fe20000000800 */
[----:B------:R-:W-:Y:S01]  /*2ba0*/  @!PT LDS RZ, [RZ] ;  /* 0x00000000fffff984 */ /* 0x000fe20000000800 */
[----:B------:R-:W-:Y:S01]  /*2bb0*/  @!PT LDS RZ, [RZ] ;  /* 0x00000000fffff984 */ /* 0x000fe20000000800 */
[----:B------:R-:W-:Y:S01]  /*2bc0*/  @!PT LDS RZ, [RZ] ;  /* 0x00000000fffff984 */ /* 0x000fe20000000800 */
[----:B------:R2:W-:Y:S06]  /*2bd0*/  MEMBAR.ALL.CTA ;  /* 0x0000000000007992 */ /* 0x0005ec0000008000 */
[----:B--2---:R-:W2:Y:S01]  /*2be0*/  FENCE.VIEW.ASYNC.S ;  /* 0x00000000000073c6 */ /* 0x004ea20000000000 */
[----:B------:R-:W-:Y:S01]  /*2bf0*/  SEL R11, R11, RZ, P1 ;  /* 0x000000ff0b0b7207 */ /* 0x000fe20000800000 */
[----:B--2---:R2:W-:Y:S01]  /*2c00*/  SYNCS.ARRIVE.TRANS64.RED.A1T0 RZ, [R0+URZ], RZ ;  /* 0x000000ff00ff79a7 */ /* 0x0045e200081004ff */
[----:B-1----:R-:W-:-:S02]  /*2c10*/  LOP3.LUT P3, RZ, R6, 0x1, RZ, 0xc0, !PT ;  /* 0x0000000106ff7812 */ /* 0x002fc4000786c0ff */
[----:B------:R-:W-:-:S04]  /*2c20*/  SEL R4, RZ, 0x1, P1 ;  /* 0x00000001ff047807 */ /* 0x000fc80000800000 */
[----:B------:R-:W-:Y:S02]  /*2c30*/  LOP3.LUT R10, R10, R4, RZ, 0x3c, !PT ;  /* 0x000000040a0a7212 */ /* 0x000fe400078e3cff */
[----:B--2---:R-:W-:-:S04]  /*2c40*/  SEL R0, RZ, 0x1, P0 ;  /* 0x00000001ff007807 */ /* 0x004fc80000000000 */
[----:B------:R-:W-:Y:S01]  /*2c50*/  LOP3.LUT R9, R9, R0, RZ, 0x3c, !PT ;  /* 0x0000000009097212 */ /* 0x000fe200078e3cff */
[----:B------:R-:W-:Y:S06]  /*2c60*/  @P3 BRA `(.L_x_50) ;  /* 0xfffffffc002c3947 */ /* 0x000fec000383ffff */
[----:B------:R-:W-:Y:S01]  /*2c70*/  ULEA UR5, UR6, UR37, 0x3 ;  /* 0x0000002506057291 */ /* 0x000fe2000f8e18ff */
[----:B------:R-:W-:-:S08]  /*2c80*/  SHF.L.U32 R2, R12, 0x1f, RZ ;  /* 0x0000001f0c027819 */ /* 0x000fd000000006ff */
[----:B------:R-:W1:Y:S02]  /*2c90*/  SYNCS.PHASECHK.TRANS64 P0, [UR5+0xd0], R2 ;  /* 0x0000d002ff0075a7 */ /* 0x000e640008001005 */
[----:B-1----:R-:W-:Y:S05]  /*2ca0*/  @P0 BRA `(.L_x_51) ;  /* 0x0000000000080947 */ /* 0x002fea0003800000 */
[----:B------:R-:W1:Y:S02]  /*2cb0*/  SYNCS.PHASECHK.TRANS64.TRYWAIT P0, [UR5+0xd0], R2 ;  /* 0x0000d002ff0075a7 */ /* 0x000e640008001105 */
[----:B-1----:R-:W-:Y:S05]  /*2cc0*/  @!P0 BRA `(.L_x_52) ;  /* 0x0000005000fc8947 */ /* 0x002fea0003800000 */
.L_x_51:
[----:B------:R-:W-:-:S04]  /*2cd0*/  UIADD3 UR4, UPT, UPT, UR6, 0x1, URZ ;  /* 0x0000000106047890 */ /* 0x000fc8000fffe0ff */
[----:B------:R-:W-:-:S04]  /*2ce0*/  UISETP.NE.AND UP0, UPT, UR4, 0x2, UPT ;  /* 0x000000020400788c */ /* 0x000fc8000bf05270 */
[----:B------:R-:W-:Y:S02]  /*2cf0*/  USEL UR7, URZ, 0x1, UP0 ;  /* 0x00000001ff077887 */ /* 0x000fe40008000000 */
[----:B------:R-:W-:-:S04]  /*2d00*/  USEL UR4, UR4, URZ, UP0 ;  /* 0x000000ff04047287 */ /* 0x000fc80008000000 */
[----:B------:R-:W-:Y:S01]  /*2d10*/  ULEA UR4, UR4, UR37, 0x3 ;  /* 0x0000002504047291 */ /* 0x000fe2000f8e18ff */
[----:B-1----:R-:W-:-:S04]  /*2d20*/  LOP3.LUT R2, R12, UR7, RZ, 0x3c, !PT ;  /* 0x000000070c027c12 */ /* 0x002fc8000f8e3cff */
[----:B------:R-:W-:-:S04]  /*2d30*/  SHF.L.U32 R0, R2, 0x1f, RZ ;  /* 0x0000001f02007819 */ /* 0x000fc800000006ff */
[----:B------:R-:W1:Y:S02]  /*2d40*/  SYNCS.PHASECHK.TRANS64 P0, [UR4+0xd0], R0 ;  /* 0x0000d000ff0075a7 */ /* 0x000e640008001004 */
[----:B-1----:R-:W-:Y:S05]  /*2d50*/  @P0 EXIT ;  /* 0x000000000000094d */ /* 0x002fea0003800000 */
[----:B------:R-:W-:Y:S02]  /*2d60*/  SHF.L.U32 R2, R2, 0x1f, RZ ;  /* 0x0000001f02027819 */ /* 0x000fe400000006ff */
[----:B------:R-:W-:-:S07]  /*2d70*/  MOV R0, UR4 ;  /* 0x0000000400007c02 */ /* 0x000fce0008000f00 */
.L_x_53:
[----:B-1----:R1:W2:Y:S02]  /*2d80*/  SYNCS.PHASECHK.TRANS64.TRYWAIT P0, [R0+URZ+0xd0], R2 ;  /* 0x0000d002000075a7 */ /* 0x0022a400080011ff */
[----:B--2---:R-:W-:Y:S05]  /*2d90*/  @!P0 NANOSLEEP.SYNCS 0x989680 ;  /* 0x009896800000895d */ /* 0x004fea0003900000 */
[----:B------:R-:W2:Y:S02]  /*2da0*/  @!P0 SYNCS.PHASECHK.TRANS64 P0, [R0+URZ+0xd0], R2 ;  /* 0x0000d002000085a7 */ /* 0x000ea400080010ff */
[----:B--2---:R-:W-:Y:S05]  /*2db0*/  @P0 EXIT ;  /* 0x000000000000094d */ /* 0x004fea0003800000 */
[----:B------:R-:W-:Y:S05]  /*2dc0*/  BRA `(.L_x_53) ;  /* 0xfffffffc00ec7947 */ /* 0x000fea000383ffff */
.L_x_46:
[----:B------:R-:W-:-:S09]  /*2dd0*/  UISETP.NE.AND UP1, UPT, UR8, URZ, UPT ;  /* 0x000000ff0800728c */ /* 0x000fd2000bf25270 */
[----:B------:R-:W-:Y:S05]  /*2de0*/  BRA.U UP1, `(.L_x_54) ;  /* 0x0000000d01c87547 */ /* 0x000fea000b800000 */
[----:B------:R-:W-:Y:S01]  /*2df0*/  UMOV UR4, 0x40 ;  /* 0x0000004000047882 */ /* 0x000fe20000000000 */
[----:B------:R-:W-:Y:S01]  /*2e00*/  NOP ;  /* 0x0000000000007918 */ /* 0x000fe20000000000 */
[----:B------:R-:W-:Y:S01]  /*2e10*/  ULEA UR4, UR37, UR4, 0x18 ;  /* 0x0000000425047291 */ /* 0x000fe2000f8ec0ff */
[----:B------:R-:W-:Y:S02]  /*2e20*/  UMOV UR5, 0x400 ;  /* 0x0000040000057882 */ /* 0x000fe40000000000 */
[----:B------:R-:W-:-:S06]  /*2e30*/  ULEA UR37, UR37, UR5, 0x18 ;  /* 0x0000000525257291 */ /* 0x000fcc000f8ec0ff */
[----:B------:R-:W1:Y:S02]  /*2e40*/  LDS.U8 R0, [UR4+0x1c] ;  /* 0x00001c04ff007984 */ /* 0x000e640008000000 */
[----:B-1----:R-:W-:-:S13]  /*2e50*/  ISETP.NE.AND P0, PT, R0, RZ, PT ;  /* 0x000000ff0000720c */ /* 0x002fda0003f05270 */
[----:B------:R-:W-:Y:S05]  /*2e60*/  @P0 BRA `(.L_x_55) ;  /* 0x0000000000580947 */ /* 0x000fea0003800000 */
[----:B------:R-:W-:-:S13]  /*2e70*/  ELECT P0, URZ, PT ;  /* 0x0000000000ff782f */ /* 0x000fda0003800000 */
[----:B------:R-:W-:Y:S05]  /*2e80*/  @!P0 BRA `(.L_x_56) ;  /* 0x0000000000608947 */ /* 0x000fea0003800000 */
[----:B------:R-:W-:Y:S01]  /*2e90*/  UMOV UR5, 0x10 ;  /* 0x0000001000057882 */ /* 0x000fe20000000000 */
[----:B------:R-:W-:Y:S01]  /*2ea0*/  HFMA2 R0, -RZ, RZ, 0, 5.9604644775390625e-08 ;  /* 0x00000001ff007431 */ /* 0x000fe200000001ff */
[----:B------:R-:W-:-:S03]  /*2eb0*/  MOV R2, 0xffff ;  /* 0x0000ffff00027802 */ /* 0x000fc60000000f00 */
[----:B------:R-:W-:Y:S04]  /*2ec0*/  DEPBAR.LE SB1, 0x36 ;  /* 0x00009d800000791a */ /* 0x000fe80000000000 */
[----:B------:R-:W1:Y:S02]  /*2ed0*/  UTCATOMSWS.FIND_AND_SET.ALIGN UP0, UR5, UR5 ;  /* 0x00000005000575e3 */ /* 0x000e640008000800 */
[----:B-1----:R-:W-:Y:S01]  /*2ee0*/  MOV R3, UR5 ;  /* 0x0000000500037c02 */ /* 0x002fe20008000f00 */
[----:B------:R-:W-:Y:S06]  /*2ef0*/  BRA.U UP0, `(.L_x_57) ;  /* 0x0000000100187547 */ /* 0x000fec000b800000 */
.L_x_58:
[----:B------:R-:W-:Y:S05]  /*2f00*/  NANOSLEEP 0x64 ;  /* 0x000000640000795d */ /* 0x000fea0003800000 */
[----:B------:R-:W-:-:S05]  /*2f10*/  UMOV UR5, 0x10 ;  /* 0x0000001000057882 */ /* 0x000fca0000000000 */
[----:B------:R-:W-:Y:S04]  /*2f20*/  DEPBAR.LE SB1, 0x36 ;  /* 0x00009d800000791a */ /* 0x000fe80000000000 */
[----:B------:R-:W1:Y:S02]  /*2f30*/  UTCATOMSWS.FIND_AND_SET.ALIGN UP0, UR5, UR5 ;  /* 0x00000005000575e3 */ /* 0x000e640008000800 */
[----:B-1----:R-:W-:Y:S01]  /*2f40*/  MOV R3, UR5 ;  /* 0x0000000500037c02 */ /* 0x002fe20008000f00 */
[----:B------:R-:W-:Y:S05]  /*2f50*/  BRA.U !UP0, `(.L_x_58) ;  /* 0xfffffffd08e87547 */ /* 0x000fea000b83ffff */
.L_x_57:
[-C--:B------:R-:W-:Y:S02]  /*2f60*/  SHF.L.U32 R2, R2, R3.reuse, RZ ;  /* 0x0000000302027219 */ /* 0x080fe400000006ff */
[----:B------:R-:W-:Y:S01]  /*2f70*/  SHF.L.U32 R0, R0, R3, RZ ;  /* 0x0000000300007219 */ /* 0x000fe200000006ff */
[----:B------:R-:W-:Y:S02]  /*2f80*/  IMAD.SHL.U32 R3, R3, 0x20, RZ ;  /* 0x0000002003037824 */ /* 0x000fe400078e00ff */
[----:B------:R1:W-:Y:S04]  /*2f90*/  ATOMS.OR RZ, [UR4+0x14], R2 ;  /* 0x00001402ffff798c */ /* 0x0003e8000b000004 */
[----:B------:R1:W-:Y:S04]  /*2fa0*/  ATOMS.OR RZ, [UR4+0x18], R0 ;  /* 0x00001800ffff798c */ /* 0x0003e8000b000004 */
[----:B------:R1:W-:Y:S01]  /*2fb0*/  STS [UR37+0x170], R3 ;  /* 0x00017003ff007988 */ /* 0x0003e20008000825 */
[----:B------:R-:W-:Y:S05]  /*2fc0*/  BRA `(.L_x_56) ;  /* 0x0000000000107947 */ /* 0x000fea0003800000 */
.L_x_55:
[----:B------:R-:W-:Y:S02]  /*2fd0*/  MOV R0, 0xffffffff ;  /* 0xffffffff00007802 */ /* 0x000fe40000000f00 */
[----:B------:R-:W-:-:S03]  /*2fe0*/  MOV R2, 0x3010 ;  /* 0x0000301000027802 */ /* 0x000fc60000000f00 */
[----:B------:R1:W-:Y:S04]  /*2ff0*/  STS [UR37+0x170], R0 ;  /* 0x00017000ff007988 */ /* 0x0003e80008000825 */
[----:B-1-3-5:R-:W-:Y:S05]  /*3000*/  CALL.REL.NOINC `($__internal_1_$__cuda_sm10x_tcgen05_guardrail_trap_phase_invalid_during_alloc) ;  /* 0x00000054008c7944 */ /* 0x02afea0003c00000 */
.L_x_56:
[----:B------:R-:W-:Y:S05]  /*3010*/  WARPSYNC.ALL ;  /* 0x0000000000007948 */ /* 0x000fea0003800000 */
[----:B------:R-:W2:Y:S01]  /*3020*/  S2UR UR9, SR_CgaCtaId ;  /* 0x00000000000979c3 */ /* 0x000ea20000008800 */
[----:B------:R-:W-:Y:S01]  /*3030*/  UMOV UR4, 0x400 ;  /* 0x0000040000047882 */ /* 0x000fe20000000000 */
[----:B------:R-:W-:-:S06]  /*3040*/  NOP ;  /* 0x0000000000007918 */ /* 0x000fcc0000000000 */
[----:B------:R-:W-:Y:S06]  /*3050*/  BAR.ARV 0x6, 0xa0 ;  /* 0x0182800000007b1d */ /* 0x000fec0000002000 */
[----:B------:R-:W4:Y:S01]  /*3060*/  LDCU UR5, c[0x0][0x38c] ;  /* 0x00007180ff0577ac */ /* 0x000f220008000800 */
[----:B------:R-:W-:Y:S01]  /*3070*/  IMAD.MOV.U32 R11, RZ, RZ, 0x1 ;  /* 0x00000001ff0b7424 */ /* 0x000fe200078e00ff */
[----:B------:R-:W-:Y:S01]  /*3080*/  CS2R R8, SRZ ;  /* 0x0000000000087805 */ /* 0x000fe2000001ff00 */
[----:B------:R-:W-:Y:S01]  /*3090*/  IMAD.MOV.U32 R10, RZ, RZ, RZ ;  /* 0x000000ffff0a7224 */ /* 0x000fe200078e00ff */
[----:B------:R-:W-:Y:S01]  /*30a0*/  UMOV UR12, URZ ;  /* 0x000000ff000c7c82 */ /* 0x000fe20008000000 */
[----:B------:R-:W-:Y:S01]  /*30b0*/  UMOV UR11, URZ ;  /* 0x000000ff000b7c82 */ /* 0x000fe20008000000 */
[----:B------:R-:W-:Y:S01]  /*30c0*/  UMOV UR22, 0x0 ;  /* 0x0000000000167882 */ /* 0x000fe20000000000 */
[----:B------:R-:W-:Y:S01]  /*30d0*/  UMOV UR23, 0x41c0010 ;  /* 0x041c001000177882 */ /* 0x000fe20000000000 */
[----:B------:R-:W-:Y:S01]  /*30e0*/  UMOV UR20, 0x0 ;  /* 0x0000000000147882 */ /* 0x000fe20000000000 */
[----:B------:R-:W-:Y:S01]  /*30f0*/  UMOV UR21, 0x41c0010 ;  /* 0x041c001000157882 */ /* 0x000fe20000000000 */
[----:B--2---:R-:W-:Y:S01]  /*3100*/  ULEA UR9, UR9, UR4, 0x18 ;  /* 0x0000000409097291 */ /* 0x004fe2000f8ec0ff */
[----:B------:R-:W2:Y:S03]  /*3110*/  LDCU UR4, c[0x0][0x38c] ;  /* 0x00007180ff0477ac */ /* 0x000ea60008000800 */
[----:B------:R-:W-:-:S02]  /*3120*/  UIADD3 UR10, UPT, UPT, UR9, 0x7300, URZ ;  /* 0x00007300090a7890 */ /* 0x000fc4000fffe0ff */
[----:B----4-:R-:W-:-:S03]  /*3130*/  UISETP.GE.AND UP3, UPT, UR5, 0x1, UPT ;  /* 0x000000010500788c */ /* 0x010fc6000bf66270 */
[----:B-1----:R-:W1:Y:S01]  /*3140*/  LDS R0, [UR9+0x170] ;  /* 0x00017009ff007984 */ /* 0x002e620008000800 */
[----:B------:R-:W-:Y:S01]  /*3150*/  USHF.R.U32.HI UR10, URZ, 0x4, UR10 ;  /* 0x00000004ff0a7899 */ /* 0x000fe2000801160a */
[----:B------:R-:W-:Y:S01]  /*3160*/  UMOV UR26, 0x0 ;  /* 0x00000000001a7882 */ /* 0x000fe20000000000 */
[----:B------:R-:W-:Y:S02]  /*3170*/  UMOV UR27, 0x41c0010 ;  /* 0x041c0010001b7882 */ /* 0x000fe40000000000 */
[----:B------:R-:W-:Y:S01]  /*3180*/  ULOP3.LUT UR10, UR10, 0x3fff, URZ, 0xc0, !UPT ;  /* 0x00003fff0a0a7892 */ /* 0x000fe2000f8ec0ff */
[----:B------:R-:W-:Y:S01]  /*3190*/  UMOV UR24, 0x0 ;  /* 0x0000000000187882 */ /* 0x000fe20000000000 */
[----:B------:R-:W-:Y:S02]  /*31a0*/  UMOV UR25, 0x41c0010 ;  /* 0x041c001000197882 */ /* 0x000fe40000000000 */
[----:B------:R-:W-:Y:S02]  /*31b0*/  ULOP3.LUT UR10, UR10, 0x10000, URZ, 0xfc, !UPT ;  /* 0x000100000a0a7892 */ /* 0x000fe4000f8efcff */
[----:B--2---:R-:W-:-:S04]  /*31c0*/  UIADD3 UR4, UPT, UPT, UR4, 0x3f, URZ ;  /* 0x0000003f04047890 */ /* 0x004fc8000fffe0ff */
[----:B------:R-:W-:-:S04]  /*31d0*/  USHF.R.S32.HI UR8, URZ, 0x1f, UR4 ;  /* 0x0000001fff087899 */ /* 0x000fc80008011404 */
[----:B------:R-:W-:Y:S02]  /*31e0*/  ULEA.HI UR8, UR8, UR4, URZ, 0x6 ;  /* 0x0000000408087291 */ /* 0x000fe4000f8f30ff */
[----:B------:R-:W-:Y:S02]  /*31f0*/  UIADD3 UR4, UPT, UPT, UR9, 0x19300, URZ ;  /* 0x0001930009047890 */ /* 0x000fe4000fffe0ff */
[----:B------:R-:W-:Y:S02]  /*3200*/  USHF.R.S32.HI UR8, URZ, 0x6, UR8 ;  /* 0x00000006ff087899 */ /* 0x000fe40008011408 */
[----:B------:R-:W-:Y:S02]  /*3210*/  USHF.R.U32.HI UR4, URZ, 0x4, UR4 ;  /* 0x00000004ff047899 */ /* 0x000fe40008011604 */
[----:B------:R-:W-:Y:S02]  /*3220*/  UISETP.LT.AND UP0, UPT, UR8, 0x1, UPT ;  /* 0x000000010800788c */ /* 0x000fe4000bf01270 */
[----:B------:R-:W-:-:S02]  /*3230*/  ULOP3.LUT UR4, UR4, 0x3fff, URZ, 0xc0, !UPT ;  /* 0x00003fff04047892 */ /* 0x000fc4000f8ec0ff */
[----:B------:R-:W-:Y:S02]  /*3240*/  USEL UR16, UR8, 0x1, !UP0 ;  /* 0x0000000108107887 */ /* 0x000fe4000c000000 */
[----:B------:R-:W-:Y:S02]  /*3250*/  ULOP3.LUT UR4, UR4, 0x10000, URZ, 0xfc, !UPT ;  /* 0x0001000004047892 */ /* 0x000fe4000f8efcff */
[----:B------:R-:W-:Y:S01]  /*3260*/  UIADD3 UR16, UPT, UPT, -UR16, URZ, URZ ;  /* 0x000000ff10107290 */ /* 0x000fe2000fffe1ff */
[----:B-1----:R-:W-:-:S15]  /*3270*/  R2UR UR13, R0 ;  /* 0x00000000000d72ca */ /* 0x002fde00000e0000 */
.L_x_65:
[----:B------:R-:W-:Y:S02]  /*3280*/  LEA R0, R10, UR9, 0x3 ;  /* 0x000000090a007c11 */ /* 0x000fe4000f8e18ff */
[----:B------:R-:W-:Y:S02]  /*3290*/  SHF.L.U32 R2, R9, 0x1f, RZ ;  /* 0x0000001f09027819 */ /* 0x000fe400000006ff */
[----:B------:R-:W-:Y:S01]  /*32a0*/  PLOP3.LUT P0, PT, PT, PT, UP3, 0x80, 0x8 ;  /* 0x000000000008781c */ /* 0x000fe20003f0f038 */
[----:B------:R-:W-:Y:S01]  /*32b0*/  VIADD R3, R0, 0xd0 ;  /* 0x000000d000037836 */ /* 0x000fe20000000000 */
[----:B-1----:R-:W1:Y:S02]  /*32c0*/  SYNCS.PHASECHK.TRANS64.TRYWAIT P1, [R0+URZ+0xc0], R2 ;  /* 0x0000c002000075a7 */ /* 0x002e6400080211ff */
[----:B-1--4-:R-:W-:Y:S09]  /*32d0*/  @!P1 BRA `(.L_x_59) ;  /* 0x0000004c00909947 */ /* 0x012ff20003800000 */
.L_x_139:
[----:B------:R-:W-:Y:S01]  /*32e0*/  LEA R4, R10, UR9, 0x4 ;  /* 0x000000090a047c11 */ /* 0x000fe2000f8e20ff */
[----:B------:R-:W-:Y:S01]  /*32f0*/  @UP3 ULEA UR5, UR11, UR9, 0x3 ;  /* 0x000000090b053291 */ /* 0x000fe2000f8e18ff */
[----:B------:R-:W-:Y:S01]  /*3300*/  PLOP3.LUT P2, PT, PT, PT, PT, 0x80, 0x8 ;  /* 0x000000000008781c */ /* 0x000fe20003f4f070 */
[----:B------:R-:W-:Y:S01]  /*3310*/  ULEA UR14, UR12, UR9, 0x3 ;  /* 0x000000090c0e7291 */ /* 0x000fe2000f8e18ff */
[----:B------:R-:W-:Y:S01]  /*3320*/  PRMT R3, RZ, 0x654, R3 ;  /* 0x00000654ff037816 */ /* 0x000fe20000000003 */
[----:B------:R-:W-:Y:S01]  /*3330*/  ULEA.HI UR15, UR12, UR12, URZ, 0x1 ;  /* 0x0000000c0c0f7291 */ /* 0x000fe2000f8f08ff */
[----:B------:R-:W2:Y:S01]  /*3340*/  LDS.128 R4, [R4+0x150] ;  /* 0x0001500004047984 */ /* 0x000ea20000000c00 */
[----:B-1----:R-:W-:Y:S02]  /*3350*/  @P0 SHF.L.U32 R2, R8, 0x1f, RZ ;  /* 0x0000001f08020819 */ /* 0x002fe400000006ff */
[----:B------:R-:W-:Y:S01]  /*3360*/  SHF.L.U32 R0, R11, 0x1f, RZ ;  /* 0x0000001f0b007819 */ /* 0x000fe200000006ff */
[----:B------:R-:W-:Y:S01]  /*3370*/  @!PT LDS RZ, [RZ] ;  /* 0x00000000fffff984 */ /* 0x000fe20000000800 */
[----:B------:R-:W-:Y:S01]  /*3380*/  @!PT LDS RZ, [RZ] ;  /* 0x00000000fffff984 */ /* 0x000fe20000000800 */
[----:B------:R-:W-:Y:S01]  /*3390*/  @!PT LDS RZ, [RZ] ;  /* 0x00000000fffff984 */ /* 0x000fe20000000800 */
[----:B------:R-:W-:Y:S01]  /*33a0*/  @!PT LDS RZ, [RZ] ;  /* 0x00000000fffff984 */ /* 0x000fe20000000800 */
[----:B------:R1:W-:Y:S06]  /*33b0*/  MEMBAR.ALL.CTA ;  /* 0x0000000000007992 */ /* 0x0003ec0000008000 */
[----:B-1----:R-:W1:Y:S02]  /*33c0*/  FENCE.VIEW.ASYNC.S ;  /* 0x00000000000073c6 */ /* 0x002e640000000000 */
[----:B-1----:R1:W-:Y:S01]  /*33d0*/  SYNCS.ARRIVE.TRANS64.RED.A1T0 RZ, [R3+URZ], RZ ;  /* 0x000000ff03ff79a7 */ /* 0x0023e200081004ff */
[----:B------:R1:W4:Y:S01]  /*33e0*/  @P0 SYNCS.PHASECHK.TRANS64.TRYWAIT P2, [UR5], R2 ;  /* 0x00000002ff0005a7 */ /* 0x0003220008041105 */
[----:B------:R-:W-:-:S02]  /*33f0*/  ULOP3.LUT UR5, UR15, 0xffe, URZ, 0xc0, !UPT ;  /* 0x00000ffe0f057892 */ /* 0x000fc4000f8ec0ff */
[----:B------:R-:W-:Y:S01]  /*3400*/  USHF.R.U32.HI UR15, URZ, 0x1, UR15 ;  /* 0x00000001ff0f7899 */ /* 0x000fe2000801160f */
[----:B--2---:R-:W-:Y:S01]  /*3410*/  LOP3.LUT P1, RZ, R6, 0x1, RZ, 0xc0, !PT ;  /* 0x0000000106ff7812 */ /* 0x004fe2000782c0ff */
[----:B------:R-:W-:Y:S02]  /*3420*/  UIADD3 UR5, UPT, UPT, -UR5, UR12, URZ ;  /* 0x0000000c05057290 */ /* 0x000fe4000fffe1ff */
[----:B------:R-:W-:-:S04]  /*3430*/  UIMAD UR15, UR15, 0x70, UR13 ;  /* 0x000000700f0f78a4 */ /* 0x000fc8000f8e020d */
[----:B------:R-:W-:Y:S01]  /*3440*/  ULEA UR15, UR5, UR15, 0x14 ;  /* 0x0000000f050f7291 */ /* 0x000fe2000f8ea0ff */
[----:B------:R-:W2:Y:S02]  /*3450*/  SYNCS.PHASECHK.TRANS64.TRYWAIT P0, [UR14+0x100], R0 ;  /* 0x00010000ff0075a7 */ /* 0x000ea4000800110e */
[----:B-12-4-:R-:W-:Y:S09]  /*3460*/  @!P0 BRA `(.L_x_60) ;  /* 0x0000004c00408947 */ /* 0x016ff20003800000 */
.L_x_141:
[----:B------:R-:W-:Y:S01]  /*3470*/  IADD3 R10, PT, PT, R10, 0x1, RZ ;  /* 0x000000010a0a7810 */ /* 0x000fe20007ffe0ff */
[----:B------:R-:W-:Y:S06]  /*3480*/  BRA.U !UP3, `(.L_x_61) ;  /* 0x000000010bc07547 */ /* 0x000fec000b800000 */
[----:B------:R-:W-:Y:S01]  /*3490*/  UPLOP3.LUT UP4, UPT, UPT, UPT, UPT, 0x40, 0x4 ;  /* 0x000000000004789c */ /* 0x000fe20003f8e870 */
[----:B------:R-:W-:Y:S01]  /*34a0*/  UMOV UR18, UR16 ;  /* 0x0000001000127c82 */ /* 0x000fe20008000000 */
[----:B------:R-:W-:Y:S01]  /*34b0*/  UMOV UR17, UR8 ;  /* 0x0000000800117c82 */ /* 0x000fe20008000000 */
[----:B------:R-:W-:-:S08]  /*34c0*/  UMOV UR5, UR11 ;  /* 0x0000000b00057c82 */ /* 0x000fd00008000000 */
.L_x_64:
[----:B------:R-:W-:Y:S02]  /*34d0*/  UIADD3 UR18, UPT, UPT, UR18, 0x1, URZ ;  /* 0x0000000112127890 */ /* 0x000fe4000fffe0ff */
[----:B--2---:R-:W-:Y:S02]  /*34e0*/  ULEA UR7, UR5, UR9, 0x3 ;  /* 0x0000000905077291 */ /* 0x004fe4000f8e18ff */
[----:B------:R-:W-:Y:S01]  /*34f0*/  UISETP.NE.AND UP0, UPT, UR18, URZ, UPT ;  /* 0x000000ff1200728c */ /* 0x000fe2000bf05270 */
[----:B----4-:R-:W-:Y:S10]  /*3500*/  @P2 BRA `(.L_x_62) ;  /* 0x00000000000c2947 */ /* 0x010ff40003800000 */
[----:B-1----:R-:W-:Y:S04]  /*3510*/  SHF.L.U32 R2, R8, 0x1f, RZ ;  /* 0x0000001f08027819 */ /* 0x002fe800000006ff */
[----:B------:R-:W1:Y:S02]  /*3520*/  SYNCS.PHASECHK.TRANS64.TRYWAIT P0, [UR7], R2 ;  /* 0x00000002ff0075a7 */ /* 0x000e640008001107 */
[----:B-1----:R-:W-:Y:S05]  /*3530*/  @!P0 BRA `(.L_x_63) ;  /* 0x0000004c00248947 */ /* 0x002fea0003800000 */
.L_x_62:
[----:B------:R-:W-:Y:S01]  /*3540*/  UISETP.NE.AND UP1, UPT, UR17, 0x1, UPT ;  /* 0x000000011100788c */ /* 0x000fe2000bf25270 */
[----:B------:R-:W-:Y:S01]  /*3550*/  PLOP3.LUT P2, PT, PT, PT, PT, 0x80, 0x8 ;  /* 0x000000000008781c */ /* 0x000fe20003f4f070 */
[----:B------:R-:W-:Y:S02]  /*3560*/  UIADD3 UR11, UPT, UPT, UR5, 0x1, URZ ;  /* 0x00000001050b7890 */ /* 0x000fe4000fffe0ff */
[----:B------:R-:W-:Y:S02]  /*3570*/  UIMAD UR6, UR5, 0x380, UR4 ;  /* 0x00000380050678a4 */ /* 0x000fe4000f8e0204 */
[----:B------:R-:W-:Y:S01]  /*3580*/  UISETP.NE.AND UP2, UPT, UR11, 0x9, UPT ;  /* 0x000000090b00788c */ /* 0x000fe2000bf45270 */
[----:B------:R-:W-:Y:S01]  /*3590*/  PLOP3.LUT P0, PT, PT, PT, UP1, 0x80, 0x8 ;  /* 0x000000000008781c */ /* 0x000fe20003f0f018 */
[----:B------:R-:W-:Y:S02]  /*35a0*/  UIADD3 UR40, UPT, UPT, UR6, 0x2, URZ ;  /* 0x0000000206287890 */ /* 0x000fe4000fffe0ff */
[----:B------:R-:W-:Y:S02]  /*35b0*/  USEL UR28, URZ, 0x1, UP2 ;  /* 0x00000001ff1c7887 */ /* 0x000fe40009000000 */
[----:B------:R-:W-:Y:S02]  /*35c0*/  USEL UR11, UR11, URZ, UP2 ;  /* 0x000000ff0b0b7287 */ /* 0x000fe40009000000 */
[----:B------:R-:W-:Y:S02]  /*35d0*/  UIADD3 UR36, UPT, UPT, UR6, 0x4, URZ ;  /* 0x0000000406247890 */ /* 0x000fe4000fffe0ff */
[----:B------:R-:W-:Y:S01]  /*35e0*/  @UP1 ULEA UR19, UR11, UR9, 0x3 ;  /* 0x000000090b131291 */ /* 0x000fe2000f8e18ff */
[----:B------:R-:W-:Y:S01]  /*35f0*/  LOP3.LUT R8, R8, UR28, RZ, 0x3c, !PT ;  /* 0x0000001c08087c12 */ /* 0x000fe2000f8e3cff */
[----:B------:R-:W-:Y:S02]  /*3600*/  ULEA UR28, UR5, UR10, 0x9 ;  /* 0x0000000a051c7291 */ /* 0x000fe4000f8e48ff */
[----:B------:R-:W-:Y:S01]  /*3610*/  UIADD3 UR32, UPT, UPT, UR6, 0x6, URZ ;  /* 0x0000000606207890 */ /* 0x000fe2000fffe0ff */
[----:B-1----:R-:W-:Y:S01]  /*3620*/  @P0 SHF.L.U32 R0, R8, 0x1f, RZ ;  /* 0x0000001f08000819 */ /* 0x002fe200000006ff */
[----:B------:R-:W-:Y:S02]  /*3630*/  UIADD3 UR38, UPT, UPT, UR28, 0x2, URZ ;  /* 0x000000021c267890 */ /* 0x000fe4000fffe0ff */
[----:B------:R-:W-:Y:S01]  /*3640*/  UIADD3 UR34, UPT, UPT, UR28, 0x4, URZ ;  /* 0x000000041c227890 */ /* 0x000fe2000fffe0ff */
[----:B------:R2:W4:Y:S01]  /*3650*/  @P0 SYNCS.PHASECHK.TRANS64.TRYWAIT P2, [UR19], R0 ;  /* 0x00000000ff0005a7 */ /* 0x0005220008041113 */
[----:B------:R-:W-:Y:S02]  /*3660*/  UIADD3 UR30, UPT, UPT, UR28, 0x6, URZ ;  /* 0x000000061c1e7890 */ /* 0x000fe4000fffe0ff */
[----:B------:R-:W-:Y:S02]  /*3670*/  UIADD3 UR19, UPT, UPT, UR7, 0x48, URZ ;  /* 0x0000004807137890 */ /* 0x000fe4000fffe0ff */
[----:B------:R-:W-:Y:S01]  /*3680*/  UIADD3 UR17, UPT, UPT, UR17, -0x1, URZ ;  /* 0xffffffff11117890 */ /* 0x000fe2000fffe0ff */
[----:B------:R-:W-:Y:S01]  /*3690*/  UMOV UR7, 0x40004040 ;  /* 0x4000404000077882 */ /* 0x000fe20000000000 */
[----:B------:R-:W-:Y:S01]  /*36a0*/  UMOV UR29, 0x40004040 ;  /* 0x40004040001d7882 */ /* 0x000fe20000000000 */
[----:B------:R-:W-:Y:S01]  /*36b0*/  UMOV UR41, 0x40004040 ;  /* 0x4000404000297882 */ /* 0x000fe20000000000 */
[----:B------:R2:W-:Y:S01]  /*36c0*/  UTCHMMA gdesc[UR28], gdesc[UR6], tmem[UR15], tmem[UR22], idesc[UR23], UP4 ;  /* 0x00ff16061c0075ea */ /* 0x0005e2000a00000f */
[----:B------:R-:W-:Y:S01]  /*36d0*/  UPLOP3.LUT UP4, UPT, UPT, UPT, UPT, 0x80, 0x8 ;  /* 0x000000000008789c */ /* 0x000fe20003f8f070 */
[----:B------:R-:W-:Y:S01]  /*36e0*/  UMOV UR39, 0x40004040 ;  /* 0x4000404000277882 */ /* 0x000fe20000000000 */
[----:B------:R-:W-:Y:S01]  /*36f0*/  UMOV UR37, 0x40004040 ;  /* 0x4000404000257882 */ /* 0x000fe20000000000 */
[----:B------:R2:W-:Y:S01]  /*3700*/  UTCHMMA gdesc[UR38], gdesc[UR40], tmem[UR15], tmem[UR20], idesc[UR21], UPT ;  /* 0x00ff1428260075ea */ /* 0x0005e2000b80000f */
[----:B------:R-:W-:Y:S01]  /*3710*/  UMOV UR35, 0x40004040 ;  /* 0x4000404000237882 */ /* 0x000fe20000000000 */
[----:B------:R-:W-:Y:S01]  /*3720*/  UMOV UR33, 0x40004040 ;  /* 0x4000404000217882 */ /* 0x000fe20000000000 */
[----:B------:R-:W-:Y:S01]  /*3730*/  UMOV UR31, 0x40004040 ;  /* 0x40004040001f7882 */ /* 0x000fe20000000000 */
[----:B------:R2:W-:Y:S01]  /*3740*/  UTCHMMA gdesc[UR34], gdesc[UR36], tmem[UR15], tmem[UR26], idesc[UR27], UPT ;  /* 0x00ff1a24220075ea */ /* 0x0005e2000b80000f */
[----:B------:R2:W-:Y:S01]  /*3750*/  UTCHMMA gdesc[UR30], gdesc[UR32], tmem[UR15], tmem[UR24], idesc[UR25], UPT ;  /* 0x00ff18201e0075ea */ /* 0x0005e2000b80000f */
[----:B------:R2:W-:Y:S01]  /*3760*/  UTCBAR [UR19], URZ ;  /* 0x000000ff130073e9 */ /* 0x0005e200080000ff */
[----:B------:R-:W-:Y:S01]  /*3770*/  UMOV UR5, UR11 ;  /* 0x0000000b00057c82 */ /* 0x000fe20008000000 */
[----:B------:R-:W-:Y:S05]  /*3780*/  BRA.U UP0, `(.L_x_64) ;  /* 0xfffffffd00507547 */ /* 0x000fea000b83ffff */
.L_x_61:
[----:B------:R-:W-:Y:S01]  /*3790*/  UIADD3 UR12, UPT, UPT, UR12, 0x1, URZ ;  /* 0x000000010c0c7890 */ /* 0x000fe2000fffe0ff */
[C---:B------:R-:W-:Y:S01]  /*37a0*/  ISETP.NE.AND P0, PT, R10.reuse, 0x2, PT ;  /* 0x000000020a00780c */ /* 0x040fe20003f05270 */
[----:B------:R-:W-:Y:S02]  /*37b0*/  UIADD3 UR14, UPT, UPT, UR14, 0xe0, URZ ;  /* 0x000000e00e0e7890 */ /* 0x000fe4000fffe0ff */
[----:B------:R-:W-:Y:S01]  /*37c0*/  UISETP.NE.AND UP0, UPT, UR12, 0x4, UPT ;  /* 0x000000040c00788c */ /* 0x000fe2000bf05270 */
[----:B-12---:R-:W-:Y:S02]  /*37d0*/  SEL R0, RZ, 0x1, P0 ;  /* 0x00000001ff007807 */ /* 0x006fe40000000000 */
[----:B------:R-:W-:Y:S01]  /*37e0*/  SEL R10, R10, RZ, P0 ;  /* 0x000000ff0a0a7207 */ /* 0x000fe20000000000 */
[----:B------:R-:W-:Y:S01]  /*37f0*/  USEL UR5, URZ, 0x1, UP0 ;  /* 0x00000001ff057887 */ /* 0x000fe20008000000 */
[----:B------:R-:W-:Y:S01]  /*3800*/  LOP3.LUT R9, R9, R0, RZ, 0x3c, !PT ;  /* 0x0000000009097212 */ /* 0x000fe200078e3cff */
[----:B------:R-:W-:Y:S01]  /*3810*/  USEL UR12, UR12, URZ, UP0 ;  /* 0x000000ff0c0c7287 */ /* 0x000fe20008000000 */
[----:B------:R1:W-:Y:S03]  /*3820*/  UTCBAR [UR14], URZ ;  /* 0x000000ff0e0073e9 */ /* 0x0003e600080000ff */
[----:B------:R-:W-:Y:S01]  /*3830*/  LOP3.LUT R11, R11, UR5, RZ, 0x3c, !PT ;  /* 0x000000050b0b7c12 */ /* 0x000fe2000f8e3cff */
[----:B------:R-:W-:Y:S07]  /*3840*/  @P1 BRA `(.L_x_65) ;  /* 0xfffffff8008c1947 */ /* 0x000fee000383ffff */
[----:B------:R-:W2:Y:S01]  /*3850*/  S2UR UR4, SR_CgaCtaId ;  /* 0x00000000000479c3 */ /* 0x000ea20000008800 */
[----:B------:R-:W-:Y:S01]  /*3860*/  ELECT P0, URZ, PT ;  /* 0x0000000000ff782f */ /* 0x000fe20003800000 */
[----:B------:R-:W-:Y:S01]  /*3870*/  IMAD.MOV.U32 R0, RZ, RZ, 0x1 ;  /* 0x00000001ff007424 */ /* 0x000fe200078e00ff */
[----:B------:R-:W-:Y:S01]  /*3880*/  UIADD3 UR9, UPT, UPT, UR9, 0x100, URZ ;  /* 0x0000010009097890 */ /* 0x000fe2000fffe0ff */
[----:B------:R-:W-:Y:S01]  /*3890*/  SHF.L.U32 R2, R11, 0x1f, RZ ;  /* 0x0000001f0b027819 */ /* 0x000fe200000006ff */
[----:B------:R-:W-:-:S03]  /*38a0*/  UMOV UR5, 0x40 ;  /* 0x0000004000057882 */ /* 0x000fc60000000000 */
[----:B------:R-:W-:Y:S01]  /*38b0*/  UVIRTCOUNT.DEALLOC.SMPOOL 0x80 ;  /* 0x000000800000784c */ /* 0x000fe20000000000 */
[----:B--2---:R-:W-:Y:S02]  /*38c0*/  ULEA UR4, UR4, UR5, 0x18 ;  /* 0x0000000504047291 */ /* 0x004fe4000f8ec0ff */
[----:B------:R-:W-:-:S07]  /*38d0*/  ULEA UR5, UR12, UR9, 0x3 ;  /* 0x000000090c057291 */ /* 0x000fce000f8e18ff */
[----:B------:R2:W-:Y:S02]  /*38e0*/  @P0 STS.U8 [UR4+0x1c], R0 ;  /* 0x00001c00ff000988 */ /* 0x0005e40008000004 */
[----:B------:R-:W3:Y:S02]  /*38f0*/  SYNCS.PHASECHK.TRANS64.TRYWAIT P0, [UR5], R2 ;  /* 0x00000002ff0075a7 */ /* 0x000ee40008001105 */
[----:B--23--:R-:W-:Y:S05]  /*3900*/  @!P0 BRA `(.L_x_66) ;  /* 0x0000004800488947 */ /* 0x00cfea0003800000 */
.L_x_144:
[----:B------:R-:W-:-:S04]  /*3910*/  UIADD3 UR6, UPT, UPT, UR12, 0x1, URZ ;  /* 0x000000010c067890 */ /* 0x000fc8000fffe0ff */
[----:B------:R-:W-:-:S04]  /*3920*/  UISETP.NE.AND UP0, UPT, UR6, 0x4, UPT ;  /* 0x000000040600788c */ /* 0x000fc8000bf05270 */
[----:B------:R-:W-:Y:S02]  /*3930*/  USEL UR7, URZ, 0x1, UP0 ;  /* 0x00000001ff077887 */ /* 0x000fe40008000000 */
[----:B------:R-:W-:-:S04]  /*3940*/  USEL UR6, UR6, URZ, UP0 ;  /* 0x000000ff06067287 */ /* 0x000fc80008000000 */
[----:B------:R-:W-:Y:S01]  /*3950*/  ULEA UR5, UR6, UR9, 0x3 ;  /* 0x0000000906057291 */ /* 0x000fe2000f8e18ff */
[----:B--2---:R-:W-:-:S04]  /*3960*/  LOP3.LUT R2, R11, UR7, RZ, 0x3c, !PT ;  /* 0x000000070b027c12 */ /* 0x004fc8000f8e3cff */
[----:B------:R-:W-:-:S04]  /*3970*/  SHF.L.U32 R3, R2, 0x1f, RZ ;  /* 0x0000001f02037819 */ /* 0x000fc800000006ff */
[----:B------:R-:W2:Y:S02]  /*3980*/  SYNCS.PHASECHK.TRANS64.TRYWAIT P0, [UR5], R3 ;  /* 0x00000003ff0075a7 */ /* 0x000ea40008001105 */
[----:B--2---:R-:W-:Y:S05]  /*3990*/  @!P0 BRA `(.L_x_67) ;  /* 0x00000048003c8947 */ /* 0x004fea0003800000 */
.L_x_146:
[----:B------:R-:W-:-:S04]  /*39a0*/  UIADD3 UR6, UPT, UPT, UR6, 0x1, URZ ;  /* 0x0000000106067890 */ /* 0x000fc8000fffe0ff */
[----:B------:R-:W-:-:S04]  /*39b0*/  UISETP.NE.AND UP0, UPT, UR6, 0x4, UPT ;  /* 0x000000040600788c */ /* 0x000fc8000bf05270 */
[----:B------:R-:W-:Y:S02]  /*39c0*/  USEL UR7, URZ, 0x1, UP0 ;  /* 0x00000001ff077887 */ /* 0x000fe40008000000 */
[----:B------:R-:W-:-:S04]  /*39d0*/  USEL UR6, UR6, URZ, UP0 ;  /* 0x000000ff06067287 */ /* 0x000fc80008000000 */
[----:B------:R-:W-:Y:S01]  /*39e0*/  ULEA UR5, UR6, UR9, 0x3 ;  /* 0x0000000906057291 */ /* 0x000fe2000f8e18ff */
[----:B------:R-:W-:-:S04]  /*39f0*/  LOP3.LUT R2, R2, UR7, RZ, 0x3c, !PT ;  /* 0x0000000702027c12 */ /* 0x000fc8000f8e3cff */
[----:B--2---:R-:W-:-:S04]  /*3a00*/  SHF.L.U32 R3, R2, 0x1f, RZ ;  /* 0x0000001f02037819 */ /* 0x004fc800000006ff */
[----:B------:R-:W2:Y:S02]  /*3a10*/  SYNCS.PHASECHK.TRANS64.TRYWAIT P0, [UR5], R3 ;  /* 0x00000003ff0075a7 */ /* 0x000ea40008001105 */
[----:B--2---:R-:W-:Y:S05]  /*3a20*/  @!P0 BRA `(.L_x_68) ;  /* 0x0000004800308947 */ /* 0x004fea0003800000 */
.L_x_148:
[----:B------:R-:W-:-:S04]  /*3a30*/  UIADD3 UR6, UPT, UPT, UR6, 0x1, URZ ;  /* 0x0000000106067890 */ /* 0x000fc8000fffe0ff */
[----:B------:R-:W-:-:S04]  /*3a40*/  UISETP.NE.AND UP0, UPT, UR6, 0x4, UPT ;  /* 0x000000040600788c */ /* 0x000fc8000bf05270 */
[----:B------:R-:W-:Y:S02]  /*3a50*/  USEL UR5, URZ, 0x1, UP0 ;  /* 0x00000001ff057887 */ /* 0x000fe40008000000 */
[----:B------:R-:W-:-:S04]  /*3a60*/  USEL UR6, UR6, URZ, UP0 ;  /* 0x000000ff06067287 */ /* 0x000fc80008000000 */
[----:B------:R-:W-:Y:S01]  /*3a70*/  ULEA UR6, UR6, UR9, 0x3 ;  /* 0x0000000906067291 */ /* 0x000fe2000f8e18ff */
[----:B------:R-:W-:-:S04]  /*3a80*/  LOP3.LUT R2, R2, UR5, RZ, 0x3c, !PT ;  /* 0x0000000502027c12 */ /* 0x000fc8000f8e3cff */
[----:B------:R-:W-:-:S04]  /*3a90*/  SHF.L.U32 R2, R2, 0x1f, RZ ;  /* 0x0000001f02027819 */ /* 0x000fc800000006ff */
[----:B------:R-:W3:Y:S02]  /*3aa0*/  SYNCS.PHASECHK.TRANS64.TRYWAIT P0, [UR6], R2 ;  /* 0x00000002ff0075a7 */ /* 0x000ee40008001106 */
[----:B---3--:R-:W-:Y:S05]  /*3ab0*/  @!P0 BRA `(.L_x_69) ;  /* 0x0000004800248947 */ /* 0x008fea0003800000 */
.L_x_150:
[----:B------:R-:W-:Y:S01]  /*3ac0*/  NOP ;  /* 0x0000000000007918 */ /* 0x000fe20000000000 */
[----:B--2---:R-:W2:Y:S01]  /*3ad0*/  LDS R0, [UR4+0x14] ;  /* 0x00001404ff007984 */ /* 0x004ea20008000800 */
[----:B------:R-:W-:Y:S01]  /*3ae0*/  ULOP3.LUT UR6, UR13, 0xffff, URZ, 0xc0, !UPT ;  /* 0x0000ffff0d067892 */ /* 0x000fe2000f8ec0ff */
[----:B------:R-:W-:Y:S01]  /*3af0*/  UMOV UR8, 0xffff ;  /* 0x0000ffff00087882 */ /* 0x000fe20000000000 */
[----:B------:R-:W-:Y:S02]  /*3b00*/  UMOV UR5, 0x1 ;  /* 0x0000000100057882 */ /* 0x000fe40000000000 */
[----:B------:R-:W-:-:S04]  /*3b10*/  USHF.R.U32.HI UR6, URZ, 0x5, UR6 ;  /* 0x00000005ff067899 */ /* 0x000fc80008011606 */
[----:B------:R-:W-:Y:S02]  /*3b20*/  USHF.L.U32 UR8, UR8, UR6, URZ ;  /* 0x0000000608087299 */ /* 0x000fe400080006ff */
[----:B------:R-:W-:-:S04]  /*3b30*/  USHF.L.U32 UR5, UR5, UR6, URZ ;  /* 0x0000000605057299 */ /* 0x000fc800080006ff */
[----:B--2---:R-:W-:-:S04]  /*3b40*/  LOP3.LUT R0, R0, UR8, RZ, 0xc0, !PT ;  /* 0x0000000800007c12 */ /* 0x004fc8000f8ec0ff */
[----:B------:R-:W-:-:S13]  /*3b50*/  ISETP.NE.AND P0, PT, R0, UR8, PT ;  /* 0x0000000800007c0c */ /* 0x000fda000bf05270 */
[----:B------:R-:W-:Y:S05]  /*3b60*/  @P0 BRA `(.L_x_70) ;  /* 0x0000000000580947 */ /* 0x000fea0003800000 */
[----:B------:R-:W2:Y:S02]  /*3b70*/  LDS R0, [UR4+0x18] ;  /* 0x00001804ff007984 */ /* 0x000ea40008000800 */
[----:B--2---:R-:W-:-:S04]  /*3b80*/  LOP3.LUT R0, R0, UR5, RZ, 0xc0, !PT ;  /* 0x0000000500007c12 */ /* 0x004fc8000f8ec0ff */
[----:B------:R-:W-:-:S13]  /*3b90*/  ISETP.NE.AND P0, PT, R0, UR5, PT ;  /* 0x0000000500007c0c */ /* 0x000fda000bf05270 */
[----:B------:R-:W-:Y:S05]  /*3ba0*/  @P0 BRA `(.L_x_71) ;  /* 0x00000000003c0947 */ /* 0x000fea0003800000 */
[----:B------:R-:W2:Y:S01]  /*3bb0*/  S2R R2, SR_LANEID ;  /* 0x0000000000027919 */ /* 0x000ea20000000000 */
[----:B------:R-:W-:Y:S01]  /*3bc0*/  ULOP3.LUT UR8, URZ, UR8, URZ, 0x33, !UPT ;  /* 0x00000008ff087292 */ /* 0x000fe2000f8e33ff */
[----:B------:R-:W-:Y:S02]  /*3bd0*/  VOTEU.ANY UR7, UPT, PT ;  /* 0x0000000000077886 */ /* 0x000fe400038e0100 */
[----:B------:R-:W-:-:S03]  /*3be0*/  UFLO.U32 UR7, UR7 ;  /* 0x00000007000772bd */ /* 0x000fc600080e0000 */
[----:B------:R-:W-:-:S04]  /*3bf0*/  IMAD.U32 R0, RZ, RZ, UR8 ;  /* 0x00000008ff007e24 */ /* 0x000fc8000f8e00ff */
[----:B------:R3:W1:Y:S02]  /*3c00*/  REDUX UR6, R0 ;  /* 0x00000000000673c4 */ /* 0x0006640000000000 */
[----:B------:R1:W-:Y:S01]  /*3c10*/  UTCATOMSWS.AND URZ, UR8 ;  /* 0x0000000800ff79e3 */ /* 0x0003e20008000000 */
[----:B--2---:R-:W-:Y:S02]  /*3c20*/  ISETP.EQ.U32.AND P0, PT, R2, UR7, PT ;  /* 0x0000000702007c0c */ /* 0x004fe4000bf02070 */
[----:B---3--:R-:W-:Y:S02]  /*3c30*/  LOP3.LUT R0, RZ, UR5, RZ, 0x33, !PT ;  /* 0x00000005ff007c12 */ /* 0x008fe4000f8e33ff */
[----:B-1----:R-:W-:Y:S02]  /*3c40*/  MOV R2, UR6 ;  /* 0x0000000600027c02 */ /* 0x002fe40008000f00 */
[----:B------:R-:W1:Y:S07]  /*3c50*/  REDUX UR5, R0 ;  /* 0x00000000000573c4 */ /* 0x000e6e0000000000 */
[----:B------:R2:W-:Y:S01]  /*3c60*/  @P0 ATOMS.AND RZ, [UR4+0x14], R2 ;  /* 0x00001402ffff098c */ /* 0x0005e2000a800004 */
[----:B-1----:R-:W-:-:S05]  /*3c70*/  IMAD.U32 R0, RZ, RZ, UR5 ;  /* 0x00000005ff007e24 */ /* 0x002fca000f8e00ff */
[----:B------:R2:W-:Y:S01]  /*3c80*/  @P0 ATOMS.AND RZ, [UR4+0x18], R0 ;  /* 0x00001800ffff098c */ /* 0x0005e2000a800004 */
[----:B------:R-:W-:Y:S05]  /*3c90*/  BRA `(.L_x_72) ;  /* 0x0000000000147947 */ /* 0x000fea0003800000 */
.L_x_71:
[----:B------:R-:W-:Y:S02]  /*3ca0*/  MOV R2, 0x3cc0 ;  /* 0x00003cc000027802 */ /* 0x000fe40000000f00 */
[----:B-1--45:R-:W-:Y:S05]  /*3cb0*/  CALL.REL.NOINC `($__internal_0_$__cuda_sm10x_tcgen05_guardrail_trap_col_being_dealloced_not_returned_by_alloc) ;  /* 0x0000004800547944 */ /* 0x032fea0003c00000 */
[----:B------:R-:W-:Y:S05]  /*3cc0*/  BRA `(.L_x_72) ;  /* 0x0000000000087947 */ /* 0x000fea0003800000 */
.L_x_70:
[----:B------:R-:W-:Y:S02]  /*3cd0*/  MOV R2, 0x3cf0 ;  /* 0x00003cf000027802 */ /* 0x000fe40000000f00 */
[----:B-1--45:R-:W-:Y:S05]  /*3ce0*/  CALL.REL.NOINC `($__internal_2_$__cuda_sm10x_tcgen05_guardrail_trap_unallocated_columns_being_dealloced) ;  /* 0x0000004800607944 */ /* 0x032fea0003c00000 */
.L_x_72:
[----:B------:R-:W-:Y:S01]  /*3cf0*/  NOP ;  /* 0x0000000000007918 */ /* 0x000fe20000000000 */
[----:B------:R-:W-:Y:S05]  /*3d00*/  EXIT ;  /* 0x000000000000794d */ /* 0x000fea0003800000 */
.L_x_54:
[----:B------:R-:W-:-:S09]  /*3d10*/  UISETP.NE.OR UP2, UPT, UR8, 0x3, !UP2 ;  /* 0x000000030800788c */ /* 0x000fd2000d745670 */
[----:B------:R-:W-:Y:S05]  /*3d20*/  BRA.U UP2, `(.L_x_73) ;  /* 0x0000000d02b07547 */ /* 0x000fea000b800000 */
[----:B------:R-:W1:Y:S01]  /*3d30*/  LDC R0, c[0x0][0xb30] ;  /* 0x0002cc00ff007b82 */ /* 0x000e620000000800 */
[----:B------:R-:W2:Y:S01]  /*3d40*/  LDCU.64 UR4, c[0x0][0x888] ;  /* 0x00011100ff0477ac */ /* 0x000ea20008000a00 */
[----:B------:R-:W-:Y:S02]  /*3d50*/  HFMA2 R25, -RZ, RZ, 0, 0 ;  /* 0x00000000ff197431 */ /* 0x000fe400000001ff */
[----:B------:R-:W-:Y:S01]  /*3d60*/  IMAD.MOV.U32 R27, RZ, RZ, 0x1 ;  /* 0x00000001ff1b7424 */ /* 0x000fe200078e00ff */
[----:B------:R-:W-:Y:S01]  /*3d70*/  MOV R23, 0x3800 ;  /* 0x0000380000177802 */ /* 0x000fe20000000f00 */
[----:B------:R-:W4:Y:S01]  /*3d80*/  LDCU.64 UR14, c[0x0][0x890] ;  /* 0x00011200ff0e77ac */ /* 0x000f220008000a00 */
[----:B------:R-:W-:Y:S01]  /*3d90*/  IMAD.MOV.U32 R26, RZ, RZ, RZ ;  /* 0x000000ffff1a7224 */ /* 0x000fe200078e00ff */
[----:B------:R-:W3:Y:S01]  /*3da0*/  LDC R22, c[0x0][0x370] ;  /* 0x0000dc00ff167b82 */ /* 0x000ee20000000800 */
[----:B------:R-:W-:Y:S01]  /*3db0*/  UPLOP3.LUT UP1, UPT, UPT, UPT, UPT, 0x40, 0x4 ;  /* 0x000000000004789c */ /* 0x000fe20003f2e870 */
[----:B------:R-:W-:-:S06]  /*3dc0*/  UMOV UR6, URZ ;  /* 0x000000ff00067c82 */ /* 0x000fcc0008000000 */
[----:B------:R-:W3:Y:S01]  /*3dd0*/  LDC R3, c[0x0][0xb0c] ;  /* 0x0002c300ff037b82 */ /* 0x000ee20000000800 */
[----:B--2---:R-:W-:-:S03]  /*3de0*/  UISETP.NE.U32.AND UP5, UPT, UR4, URZ, UPT ;  /* 0x000000ff0400728c */ /* 0x004fc6000bfa5070 */
[----:B------:R-:W-:Y:S01]  /*3df0*/  UMOV UR4, 0x400 ;  /* 0x0000040000047882 */ /* 0x000fe20000000000 */
[----:B----4-:R-:W-:-:S03]  /*3e00*/  UISETP.NE.U32.AND UP6, UPT, UR14, URZ, UPT ;  /* 0x000000ff0e00728c */ /* 0x010fc6000bfc5070 */
[----:B------:R-:W2:Y:S01]  /*3e10*/  LDC R20, c[0x0][0xb20] ;  /* 0x0002c800ff147b82 */ /* 0x000ea20000000800 */
[----:B-1----:R-:W-:Y:S01]  /*3e20*/  ISETP.NE.AND P1, PT, R0, 0x1, PT ;  /* 0x000000010000780c */ /* 0x002fe20003f25270 */
[----:B------:R-:W-:Y:S02]  /*3e30*/  UISETP.NE.AND.EX UP5, UPT, UR5, URZ, UPT, UP5 ;  /* 0x000000ff0500728c */ /* 0x000fe4000bfa5350 */
[----:B------:R-:W-:Y:S02]  /*3e40*/  ULEA UR4, UR37, UR4, 0x18 ;  /* 0x0000000425047291 */ /* 0x000fe4000f8ec0ff */
[----:B------:R-:W-:Y:S02]  /*3e50*/  UISETP.NE.AND.EX UP6, UPT, UR15, URZ, UPT, UP6 ;  /* 0x000000ff0f00728c */ /* 0x000fe4000bfc5360 */
[----:B------:R-:W1:Y:S08]  /*3e60*/  LDC.64 R28, c[0x0][0x348] ;  /* 0x0000d200ff1c7b82 */ /* 0x000e700000000a00 */
[----:B------:R-:W4:Y:S08]  /*3e70*/  LDC.64 R14, c[0x0][0xb10] ;  /* 0x0002c400ff0e7b82 */ /* 0x000f300000000a00 */
[----:B------:R-:W1:Y:S08]  /*3e80*/  LDC.64 R6, c[0x0][0xb18] ;  /* 0x0002c600ff067b82 */ /* 0x000e700000000a00 */
[----:B------:R-:W1:Y:S08]  /*3e90*/  LDC.64 R4, c[0x0][0xb28] ;  /* 0x0002ca00ff047b82 */ /* 0x000e700000000a00 */
[----:B--23--:R-:W1:Y:S02]  /*3ea0*/  LDC R21, c[0x0][0x374] ;  /* 0x0000dd00ff157b82 */ /* 0x00ce640000000800 */
.L_x_81:
[C---:B------:R-:W-:Y:S02]  /*3eb0*/  LEA R0, R26.reuse, UR4, 0x3 ;  /* 0x000000041a007c11 */ /* 0x040fe4000f8e18ff */
[----:B------:R-:W-:Y:S02]  /*3ec0*/  SHF.L.U32 R2, R25, 0x1f, RZ ;  /* 0x0000001f19027819 */ /* 0x000fe400000006ff */
[----:B------:R-:W-:Y:S02]  /*3ed0*/  LEA R16, R26, UR4, 0x4 ;  /* 0x000000041a107c11 */ /* 0x000fe4000f8e20ff */
[----:B------:R-:W2:Y:S02]  /*3ee0*/  SYNCS.PHASECHK.TRANS64.TRYWAIT P0, [R0+URZ+0xc0], R2 ;  /* 0x0000c002000075a7 */ /* 0x000ea400080011ff */
[----:B--2---:R-:W-:Y:S05]  /*3ef0*/  @!P0 BRA `(.L_x_74) ;  /* 0x00000044002c8947 */ /* 0x004fea0003800000 */
.L_x_151:
[----:B------:R-:W-:Y:S01]  /*3f00*/  ISETP.GE.AND P0, PT, R76, 0x1, PT ;  /* 0x000000014c00780c */ /* 0x000fe20003f06270 */
[----:B------:R-:W3:Y:S01]  /*3f10*/  LDS.128 R16, [R16+0x150] ;  /* 0x0001500010107984 */ /* 0x000ee20000000c00 */
[----:B------:R-:W-:Y:S01]  /*3f20*/  ISETP.NE.U32.AND P3, PT, RZ, UR14, PT ;  /* 0x0000000eff007c0c */ /* 0x000fe2000bf65070 */
[----:B--2---:R-:W-:Y:S03]  /*3f30*/  VIADD R0, R0, 0xd0 ;  /* 0x000000d000007836 */ /* 0x004fe60000000000 */
[----:B------:R-:W-:Y:S01]  /*3f40*/  ISETP.NE.AND.EX P3, PT, RZ, UR15, PT, P3 ;  /* 0x0000000fff007c0c */ /* 0x000fe2000bf65330 */
[----:B------:R-:W-:Y:S01]  /*3f50*/  @!PT LDS RZ, [RZ] ;  /* 0x00000000fffff984 */ /* 0x000fe20000000800 */
[----:B------:R-:W-:Y:S01]  /*3f60*/  @!PT LDS RZ, [RZ] ;  /* 0x00000000fffff984 */ /* 0x000fe20000000800 */
[----:B------:R-:W-:Y:S01]  /*3f70*/  @!PT LDS RZ, [RZ] ;  /* 0x00000000fffff984 */ /* 0x000fe20000000800 */
[----:B------:R-:W-:Y:S01]  /*3f80*/  @!PT LDS RZ, [RZ] ;  /* 0x00000000fffff984 */ /* 0x000fe20000000800 */
[----:B------:R2:W-:Y:S06]  /*3f90*/  MEMBAR.ALL.CTA ;  /* 0x0000000000007992 */ /* 0x0005ec0000008000 */
[----:B--2---:R-:W2:Y:S01]  /*3fa0*/  FENCE.VIEW.ASYNC.S ;  /* 0x00000000000073c6 */ /* 0x004ea20000000000 */
[----:B------:R-:W-:Y:S04]  /*3fb0*/  PRMT R0, RZ, 0x654, R0 ;  /* 0x00000654ff007816 */ /* 0x000fe80000000000 */
[----:B--2---:R2:W-:Y:S01]  /*3fc0*/  SYNCS.ARRIVE.TRANS64.RED.A1T0 RZ, [R0+URZ], RZ ;  /* 0x000000ff00ff79a7 */ /* 0x0045e200081004ff */
[----:B---3--:R-:W-:Y:S11]  /*3fd0*/  LOP3.LUT P4, RZ, R18, 0x1, RZ, 0xc0, !PT ;  /* 0x0000000112ff7812 */ /* 0x008ff6000788c0ff */
[----:B------:R-:W-:Y:S02]  /*3fe0*/  @!UPT UIADD3 URZ, UPT, UPT, URZ, URZ, URZ ;  /* 0x000000fffffff290 */ /* 0x000fe4000fffe0ff */
[----:B------:R-:W-:Y:S02]  /*3ff0*/  @P4 MOV R11, R16 ;  /* 0x00000010000b4202 */ /* 0x000fe40000000f00 */
[----:B------:R-:W-:Y:S01]  /*4000*/  @P4 LOP3.LUT R10, R17, 0xffff, RZ, 0xc0, !PT ;  /* 0x0000ffff110a4812 */ /* 0x000fe200078ec0ff */
[----:B--2---:R-:W-:Y:S06]  /*4010*/  @!P0 BRA `(.L_x_75) ;  /* 0x0000000000a48947 */ /* 0x004fec0003800000 */
[-C--:B-1----:R-:W-:Y:S01]  /*4020*/  IMAD.HI.U32 R0, R21, R7.reuse, RZ ;  /* 0x0000000715007227 */ /* 0x082fe200078e00ff */
[----:B------:R-:W-:Y:S02]  /*4030*/  ISETP.NE.AND P0, PT, R6, 0x1, PT ;  /* 0x000000010600780c */ /* 0x000fe40003f05270 */
[----:B------:R-:W-:Y:S01]  /*4040*/  ISETP.NE.AND P2, PT, R76, 0x1, PT ;  /* 0x000000014c00780c */ /* 0x000fe20003f45270 */
[----:B----4-:R-:W-:Y:S01]  /*4050*/  IMAD.HI.U32 R9, R22, R14, RZ ;  /* 0x0000000e16097227 */ /* 0x010fe200078e00ff */
[----:B------:R-:W-:Y:S02]  /*4060*/  SHF.R.U32.HI R0, RZ, R20, R0 ;  /* 0x00000014ff007219 */ /* 0x000fe40000011600 */
[----:B------:R-:W-:Y:S01]  /*4070*/  ISETP.NE.AND P5, PT, R3, 0x1, PT ;  /* 0x000000010300780c */ /* 0x000fe20003fa5270 */
[----:B------:R-:W-:Y:S01]  /*4080*/  IMAD.HI.U32 R13, R10, R7, RZ ;  /* 0x000000070a0d7227 */ /* 0x000fe200078e00ff */
[----:B------:R-:W-:Y:S02]  /*4090*/  SHF.R.U32.HI R9, RZ, R15, R9 ;  /* 0x0000000fff097219 */ /* 0x000fe40000011609 */
[----:B------:R-:W-:Y:S01]  /*40a0*/  SEL R0, R21, R0, !P0 ;  /* 0x0000000015007207 */ /* 0x000fe20004000000 */
[----:B------:R-:W-:Y:S01]  /*40b0*/  IMAD.HI.U32 R12, R11, R14, RZ ;  /* 0x0000000e0b0c7227 */ /* 0x000fe200078e00ff */
[----:B------:R-:W-:Y:S03]  /*40c0*/  SEL R9, R22, R9, !P5 ;  /* 0x0000000916097207 */ /* 0x000fe60006800000 */
[-C--:B------:R-:W-:Y:S01]  /*40d0*/  IMAD.HI.U32 R8, R0, R4.reuse, RZ ;  /* 0x0000000400087227 */ /* 0x080fe200078e00ff */
[----:B------:R-:W-:Y:S03]  /*40e0*/  SHF.R.U32.HI R12, RZ, R15, R12 ;  /* 0x0000000fff0c7219 */ /* 0x000fe6000001160c */
[----:B------:R-:W-:Y:S01]  /*40f0*/  IMAD.HI.U32 R2, R9, R4, RZ ;  /* 0x0000000409027227 */ /* 0x000fe200078e00ff */
[-C--:B------:R-:W-:Y:S02]  /*4100*/  @P2 SHF.R.U32.HI R0, RZ, R5.reuse, R8 ;  /* 0x00000005ff002219 */ /* 0x080fe40000011608 */
[----:B------:R-:W-:Y:S02]  /*4110*/  SHF.R.U32.HI R8, RZ, R20, R13 ;  /* 0x00000014ff087219 */ /* 0x000fe4000001160d */
[----:B------:R-:W-:Y:S01]  /*4120*/  @P2 SHF.R.U32.HI R9, RZ, R5, R2 ;  /* 0x00000005ff092219 */ /* 0x000fe20000011602 */
[----:B------:R-:W-:Y:S01]  /*4130*/  IMAD R0, R76, R0, RZ ;  /* 0x000000004c007224 */ /* 0x000fe200078e02ff */
[----:B------:R-:W-:Y:S02]  /*4140*/  SEL R8, R10, R8, !P0 ;  /* 0x000000080a087207 */ /* 0x000fe40004000000 */
[----:B------:R-:W-:Y:S01]  /*4150*/  SEL R2, R11, R12, !P5 ;  /* 0x0000000c0b027207 */ /* 0x000fe20006800000 */
[----:B------:R-:W-:Y:S01]  /*4160*/  IMAD R12, R76, R9, RZ ;  /* 0x000000094c0c7224 */ /* 0x000fe200078e02ff */
[C---:B------:R-:W-:Y:S01]  /*4170*/  ISETP.GE.AND P0, PT, R8.reuse, R0, PT ;  /* 0x000000000800720c */ /* 0x040fe20003f06270 */
[----:B------:R-:W-:Y:S03]  /*4180*/  IMAD.HI.U32 R0, R8, R4, RZ ;  /* 0x0000000408007227 */ /* 0x000fe600078e00ff */
[----:B------:R-:W-:Y:S02]  /*4190*/  ISETP.GE.OR P0, PT, R2, R12, P0 ;  /* 0x0000000c0200720c */ /* 0x000fe40000706670 */
[-C--:B------:R-:W-:Y:S04]  /*41a0*/  SHF.R.U32.HI R0, RZ, R5.reuse, R0 ;  /* 0x00000005ff007219 */ /* 0x080fe80000011600 */
[----:B------:R-:W-:Y:S05]  /*41b0*/  SEL R13, R8, R0, !P2 ;  /* 0x00000000080d7207 */ /* 0x000fea0005000000 */
[----:B------:R-:W-:Y:S02]  /*41c0*/  IMAD.MOV R12, RZ, RZ, -R13 ;  /* 0x000000ffff0c7224 */ /* 0x000fe400078e0a0d */
[----:B------:R-:W-:Y:S04]  /*41d0*/  @!P0 IMAD.HI.U32 R0, R2, R4, RZ ;  /* 0x0000000402008227 */ /* 0x000fe800078e00ff */
[----:B------:R-:W-:Y:S01]  /*41e0*/  IMAD R12, R76, R12, R8 ;  /* 0x0000000c4c0c7224 */ /* 0x000fe200078e0208 */
[----:B------:R-:W-:Y:S04]  /*41f0*/  @!P0 SHF.R.U32.HI R0, RZ, R5, R0 ;  /* 0x00000005ff008219 */ /* 0x000fe80000011600 */
[----:B------:R-:W-:Y:S04]  /*4200*/  @!P0 SEL R0, R2, R0, !P2 ;  /* 0x0000000002008207 */ /* 0x000fe80005000000 */
[----:B------:R-:W-:Y:S01]  /*4210*/  @!P0 IADD3 R13, PT, PT, R13, -R0, RZ ;  /* 0x800000000d0d8210 */ /* 0x000fe20007ffe0ff */
[----:B------:R-:W-:Y:S01]  /*4220*/  @!P0 IMAD R0, R9, R12, R0 ;  /* 0x0000000c09008224 */ /* 0x000fe200078e0200 */
[----:B------:R-:W-:Y:S01]  /*4230*/  IADD3 R9, PT, PT, -R8, RZ, RZ ;  /* 0x000000ff08097210 */ /* 0x000fe20007ffe1ff */
[--C-:B------:R-:W-:Y:S02]  /*4240*/  IMAD.MOV R12, RZ, RZ, -R2.reuse ;  /* 0x000000ffff0c7224 */ /* 0x100fe400078e0a02 */
[----:B------:R-:W-:Y:S02]  /*4250*/  @!P0 IMAD R8, R13, R76, R2 ;  /* 0x0000004c0d088224 */ /* 0x000fe400078e0202 */
[----:B------:R-:W-:Y:S02]  /*4260*/  @!P0 IMAD.MOV.U32 R2, RZ, RZ, R0 ;  /* 0x000000ffff028224 */ /* 0x000fe400078e0000 */
[----:B------:R-:W-:Y:S02]  /*4270*/  IMAD R11, R3, R12, R11 ;  /* 0x0000000c030b7224 */ /* 0x000fe400078e020b */
[----:B------:R-:W-:Y:S02]  /*4280*/  IMAD R10, R6, R9, R10 ;  /* 0x00000009060a7224 */ /* 0x000fe400078e020a */
[----:B------:R-:W-:Y:S02]  /*4290*/  IMAD R11, R2, R3, R11 ;  /* 0x00000003020b7224 */ /* 0x000fe400078e020b */
[----:B------:R-:W-:Y:S02]  /*42a0*/  IMAD R10, R8, R6, R10 ;  /* 0x00000006080a7224 */ /* 0x000fe400078e020a */
.L_x_75:
[----:B------:R-:W-:Y:S05]  /*42b0*/  BRA.U UP1, `(.L_x_76) ;  /* 0x0000000101107547 */ /* 0x000fea000b800000 */
[----:B------:R-:W-:Y:S04]  /*42c0*/  MOV R2, UR7 ;  /* 0x0000000700027c02 */ /* 0x000fe80008000f00 */
[----:B------:R-:W-:Y:S04]  /*42d0*/  SHF.L.U32 R2, R2, 0x1f, RZ ;  /* 0x0000001f02027819 */ /* 0x000fe800000006ff */
[----:B------:R-:W2:Y:S02]  /*42e0*/  SYNCS.PHASECHK.TRANS64.TRYWAIT P0, [UR4+0xb8], R2 ;  /* 0x0000b802ff0075a7 */ /* 0x000ea40008001104 */
[----:B--2---:R-:W-:Y:S05]  /*42f0*/  @!P0 BRA `(.L_x_77) ;  /* 0x0000004000408947 */ /* 0x004fea0003800000 */
.L_x_76:
[----:B------:R-:W-:Y:S05]  /*4300*/  BRA.U !UP6, `(.L_x_78) ;  /* 0x000000010e347547 */ /* 0x000fea000b800000 */
[----:B------:R-:W-:Y:S01]  /*4310*/  UPLOP3.LUT UP0, UPT, UPT, UPT, UP5, 0x80, 0x8 ;  /* 0x000000000008789c */ /* 0x000fe20003f0f050 */
[----:B--2---:R-:W-:Y:S02]  /*4320*/  HFMA2 R0, -RZ, RZ, 0, 5.9604644775390625e-08 ;  /* 0x00000001ff007431 */ /* 0x004fe400000001ff */
[----:B------:R-:W-:Y:S03]  /*4330*/  IMAD.MOV.U32 R142, RZ, RZ, 0x1 ;  /* 0x00000001ff8e7424 */ /* 0x000fe600078e00ff */
[----:B------:R-:W-:Y:S05]  /*4340*/  PLOP3.LUT P0, PT, PT, PT, UP0, 0x80, 0x8 ;  /* 0x000000000008781c */ /* 0x000fea0003f0f008 */
[----:B------:R-:W2:Y:S01]  /*4350*/  @UP0 LDCU.64 UR8, c[0x0][0x888] ;  /* 0x00011100ff0807ac */ /* 0x000ea20008000a00 */
[----:B------:R-:W-:Y:S07]  /*4360*/  @UP0 UIMAD UR5, UR36, UR14, URZ ;  /* 0x0000000e240502a4 */ /* 0x000fee000f8e02ff */
[----:B------:R-:W-:Y:S01]  /*4370*/  @!P0 PRMT R142, R0, 0x7610, R142 ;  /* 0x00007610008e8816 */ /* 0x000fe2000000008e */
[----:B--2---:R-:W-:Y:S03]  /*4380*/  @UP0 UIMAD.WIDE UR8, UR5, 0x4, UR8 ;  /* 0x00000004050808a5 */ /* 0x004fe6000f8e0208 */
[----:B------:R-:W2:Y:S03]  /*4390*/  @!UP0 LDCU UR5, c[0x0][0x880] ;  /* 0x00011000ff0587ac */ /* 0x000ea60008000800 */
[----:B------:R-:W-:Y:S01]  /*43a0*/  IMAD.U32 R8, RZ, RZ, UR8 ;  /* 0x00000008ff087e24 */ /* 0x000fe2000f8e00ff */
[----:B------:R-:W-:Y:S05]  /*43b0*/  MOV R9, UR9 ;  /* 0x0000000900097c02 */ /* 0x000fea0008000f00 */
[----:B-----5:R3:W5:Y:S02]  /*43c0*/  @P0 LDG.E R83, desc[UR46][R8.64] ;  /* 0x0000002e08530981 */ /* 0x020764000c1e1900 */
[----:B--23--:R-:W-:Y:S07]  /*43d0*/  @!P0 IMAD.U32 R83, RZ, RZ, UR5 ;  /* 0x00000005ff538e24 */ /* 0x00cfee000f8e00ff */
.L_x_78:
[----:B-----5:R-:W-:Y:S01]  /*43e0*/  @!P3 FSETP.EQ.AND P2, PT, R83, RZ, PT ;  /* 0x000000ff5300b20b */ /* 0x020fe20003f42000 */
[----:B------:R-:W-:Y:S01]  /*43f0*/  @!UPT UIADD3 URZ, UPT, UPT, URZ, URZ, URZ ;  /* 0x000000fffffff290 */ /* 0x000fe2000fffe0ff */
[----:B------:R-:W-:Y:S11]  /*4400*/  @!P3 BRA `(.L_x_79) ;  /* 0x000000000014b947 */ /* 0x000ff60003800000 */
[----:B------:R-:W-:Y:S02]  /*4410*/  LOP3.LUT P0, RZ, R142, 0xff, RZ, 0xc0, !PT ;  /* 0x000000ff8eff7812 */ /* 0x000fe4000780c0ff */
[----:B------:R-:W-:Y:S04]  /*4420*/  PLOP3.LUT P2, PT, PT, PT, UP0, 0x80, 0x8 ;  /* 0x000000000008781c */ /* 0x000fe80003f4f008 */
[----:B------:R-:W-:Y:S07]  /*4430*/  PLOP3.LUT P2, PT, P2, PT, PT, 0x8, 0x80 ;  /* 0x000000000080781c */ /* 0x000fee000174e170 */
[----:B------:R-:W-:Y:S11]  /*4440*/  @P0 FSETP.EQ.AND P2, PT, R83, RZ, PT ;  /* 0x000000ff5300020b */ /* 0x000ff60003f42000 */
[----:B------:R-:W-:Y:S02]  /*4450*/  @!UPT UIADD3 URZ, UPT, UPT, URZ, URZ, URZ ;  /* 0x000000fffffff290 */ /* 0x000fe4000fffe0ff */
.L_x_79:
[----:B------:R-:W3:Y:S01]  /*4460*/  LDC.64 R8, c[0x0][0xb10] ;  /* 0x0002c400ff087b82 */ /* 0x000ee20000000a00 */
[----:B------:R-:W-:Y:S01]  /*4470*/  ULEA UR13, UR6, UR4, 0x3 ;  /* 0x00000004060d7291 */ /* 0x000fe2000f8e18ff */
[----:B------:R-:W-:Y:S01]  /*4480*/  SHF.L.U32 R30, R27, 0x1f, RZ ;  /* 0x0000001f1b1e7819 */ /* 0x000fe200000006ff */
[----:B------:R-:W-:Y:S01]  /*4490*/  VIADD R26, R26, 0x1 ;  /* 0x000000011a1a7836 */ /* 0x000fe20000000000 */
[----:B------:R-:W-:Y:S04]  /*44a0*/  @P4 SHF.R.U32.HI R24, RZ, 0x10, R17 ;  /* 0x00000010ff184819 */ /* 0x000fe80000011611 */
[----:B------:R-:W5:Y:S02]  /*44b0*/  LDC.64 R12, c[0x0][0xb18] ;  /* 0x0002c600ff0c7b82 */ /* 0x000f640000000a00 */
[----:B------:R-:W1:Y:S01]  /*44c0*/  SYNCS.PHASECHK.TRANS64.TRYWAIT P5, [UR13+0xa0], R30 ;  /* 0x0000a01eff0075a7 */ /* 0x000e6200080a110d */
[C---:B---3--:R-:W-:Y:S05]  /*44d0*/  @!P1 IMAD.HI.U32 R8, R11.reuse, R8, RZ ;  /* 0x000000080b089227 */ /* 0x048fea00078e00ff */
[----:B--2---:R-:W2:Y:S01]  /*44e0*/  @!P1 LDC R0, c[0x0][0xb20] ;  /* 0x0002c800ff009b82 */ /* 0x004ea20000000800 */
[----:B------:R-:W-:Y:S01]  /*44f0*/  @!P1 SHF.R.U32.HI R8, RZ, R9, R8 ;  /* 0x00000009ff089219 */ /* 0x000fe20000011608 */
[----:B-----5:R-:W-:Y:S01]  /*4500*/  @!P1 IMAD.HI.U32 R13, R10, R13, RZ ;  /* 0x0000000d0a0d9227 */ /* 0x020fe200078e00ff */
[----:B------:R-:W-:Y:S05]  /*4510*/  @!P1 ISETP.NE.AND P0, PT, R12, 0x1, PT ;  /* 0x000000010c00980c */ /* 0x000fea0003f05270 */
[----:B------:R-:W3:Y:S01]  /*4520*/  @!P1 LDC R2, c[0x0][0xb0c] ;  /* 0x0002c300ff029b82 */ /* 0x000ee20000000800 */
[----:B--2---:R-:W-:Y:S02]  /*4530*/  @!P1 SHF.R.U32.HI R0, RZ, R0, R13 ;  /* 0x00000000ff009219 */ /* 0x004fe4000001160d */
[----:B---3--:R-:W-:Y:S02]  /*4540*/  @!P1 ISETP.NE.AND P3, PT, R2, 0x1, PT ;  /* 0x000000010200980c */ /* 0x008fe40003f65270 */
[----:B------:R-:W-:Y:S02]  /*4550*/  @!P1 SEL R9, R10, R0, !P0 ;  /* 0x000000000a099207 */ /* 0x000fe40004000000 */
[----:B------:R-:W-:Y:S02]  /*4560*/  ELECT P0, URZ, PT ;  /* 0x0000000000ff782f */ /* 0x000fe40003800000 */
[----:B------:R-:W-:Y:S05]  /*4570*/  @!P1 SEL R8, R11, R8, !P3 ;  /* 0x000000080b089207 */ /* 0x000fea0005800000 */
[----:B------:R-:W-:Y:S02]  /*4580*/  @!P1 IMAD.IADD R0, R9, 0x1, -R8 ;  /* 0x0000000109009824 */ /* 0x000fe400078e0a08 */
[----:B------:R-:W-:Y:S02]  /*4590*/  @!P1 IMAD.IADD R8, R8, 0x1, -R9 ;  /* 0x0000000108089824 */ /* 0x000fe400078e0a09 */
[----:B------:R-:W-:Y:S02]  /*45a0*/  @!P1 IMAD R11, R0, R2, R11 ;  /* 0x00000002000b9224 */ /* 0x000fe400078e020b */
[----:B------:R-:W-:Y:S01]  /*45b0*/  @!P1 IMAD R10, R8, R12, R10 ;  /* 0x0000000c080a9224 */ /* 0x000fe200078e020a */
[----:B-1----:R-:W-:Y:S06]  /*45c0*/  @!P5 BRA `(.L_x_80) ;  /* 0x0000003c00a4d947 */ /* 0x002fec0003800000 */
.L_x_154:
[----:B------:R-:W-:Y:S01]  /*45d0*/  UIADD3 UR57, UPT, UPT, UR13, 0x90, URZ ;  /* 0x000000900d397890 */ /* 0x000fe2000fffe0ff */
[----:B------:R-:W-:Y:S01]  /*45e0*/  PLOP3.LUT P0, PT, P2, P0, PT, 0xf2, 0x2f ;  /* 0x00000000002f781c */ /* 0x000fe20001701e72 */
[----:B------:R-:W-:Y:S01]  /*45f0*/  UMOV UR22, 0x0 ;  /* 0x0000000000167882 */ /* 0x000fe20000000000 */
[----:B------:R-:W-:Y:S01]  /*4600*/  UMOV UR23, 0x10000000 ;  /* 0x1000000000177882 */ /* 0x000fe20000000000 */
[----:B------:R-:W-:Y:S01]  /*4610*/  UPRMT UR21, UR37, 0x654, UR57 ;  /* 0x0000065425157896 */ /* 0x000fe20008000039 */
[----:B------:R-:W-:Y:S01]  /*4620*/  UMOV UR60, UR36 ;  /* 0x00000024003c7c82 */ /* 0x000fe20008000000 */
[----:B------:R-:W-:Y:S01]  /*4630*/  UMOV UR52, UR36 ;  /* 0x0000002400347c82 */ /* 0x000fe20008000000 */
[----:B------:R-:W-:Y:S01]  /*4640*/  UMOV UR49, UR57 ;  /* 0x0000003900317c82 */ /* 0x000fe20008000000 */
[----:B------:R-:W-:Y:S01]  /*4650*/  UMOV UR44, UR36 ;  /* 0x00000024002c7c82 */ /* 0x000fe20008000000 */
[----:B------:R-:W-:Y:S01]  /*4660*/  UMOV UR41, UR57 ;  /* 0x0000003900297c82 */ /* 0x000fe20008000000 */
[----:B------:R-:W-:Y:S01]  /*4670*/  UMOV UR33, UR57 ;  /* 0x0000003900217c82 */ /* 0x000fe20008000000 */
[----:B------:R-:W-:Y:S01]  /*4680*/  UMOV UR28, UR36 ;  /* 0x00000024001c7c82 */ /* 0x000fe20008000000 */
[----:B------:R-:W-:Y:S02]  /*4690*/  UMOV UR25, UR57 ;  /* 0x0000003900197c82 */ /* 0x000fe40008000000 */
[----:B------:R-:W-:Y:S01]  /*46a0*/  @!P0 IADD3 R2, P2, PT, R28, 0x580, RZ ;  /* 0x000005801c028810 */ /* 0x000fe20007f5e0ff */
[----:B------:R-:W-:Y:S01]  /*46b0*/  @!P0 IMAD R140, R140, 0x70, RZ ;  /* 0x000000708c8c8824 */ /* 0x000fe200078e02ff */
[----:B------:R-:W-:Y:S01]  /*46c0*/  VOTEU.ALL UP3, P0 ;  /* 0x0000000000ff7886 */ /* 0x000fe20000060000 */
[----:B------:R-:W-:Y:S01]  /*46d0*/  @!P0 IMAD.SHL.U32 R141, R141, 0x40, RZ ;  /* 0x000000408d8d8824 */ /* 0x000fe200078e00ff */
[----:B------:R-:W-:Y:S01]  /*46e0*/  @!P0 R2UR UR9, R2 ;  /* 0x00000000020982ca */ /* 0x000fe200000e0000 */
[----:B-1----:R-:W-:Y:S01]  /*46f0*/  @!P0 IMAD.X R0, RZ, RZ, R29, P2 ;  /* 0x000000ffff008224 */ /* 0x002fe200010e061d */
[----:B------:R-:W-:Y:S01]  /*4700*/  VOTEU.ALL UP4, P0 ;  /* 0x0000000000ff7886 */ /* 0x000fe20000080000 */
[----:B------:R-:W-:Y:S01]  /*4710*/  @!P0 R2UR UR58, R140 ;  /* 0x000000008c3a82ca */ /* 0x000fe200000e0000 */
[----:B------:R-:W-:Y:S01]  /*4720*/  VOTEU.ALL UP2, P0 ;  /* 0x0000000000ff7886 */ /* 0x000fe20000040000 */
[----:B------:R-:W-:Y:S01]  /*4730*/  @!P0 R2UR UR59, R141 ;  /* 0x000000008d3b82ca */ /* 0x000fe200000e0000 */
[----:B------:R-:W-:Y:S01]  /*4740*/  VOTEU.ALL UP1, P0 ;  /* 0x0000000000ff7886 */ /* 0x000fe20000020000 */
[----:B------:R-:W-:Y:S01]  /*4750*/  @!P0 R2UR UR8, R0 ;  /* 0x00000000000882ca */ /* 0x000fe200000e0000 */
[----:B------:R-:W-:Y:S01]  /*4760*/  @!UP4 UIMAD UR5, UR6, 0x3800, UR4 ;  /* 0x000038000605c8a4 */ /* 0x000fe2000f8e0204 */
[----:B------:R-:W-:Y:S01]  /*4770*/  IMAD.IADD R140, R10, 0x1, R138 ;  /* 0x000000010a8c7824 */ /* 0x000fe200078e028a */
[----:B------:R-:W-:Y:S01]  /*4780*/  UMOV UR20, UR36 ;  /* 0x0000002400147c82 */ /* 0x000fe20008000000 */
[----:B------:R-:W-:Y:S01]  /*4790*/  UMOV UR17, UR57 ;  /* 0x0000003900117c82 */ /* 0x000fe20008000000 */
[----:B------:R-:W-:Y:S01]  /*47a0*/  @!UP4 UIADD3 UR56, UPT, UPT, UR5, 0x200, URZ ;  /* 0x000002000538c890 */ /* 0x000fe2000fffe0ff */
[----:B------:R-:W-:Y:S01]  /*47b0*/  IMAD.U32 R8, RZ, RZ, UR9 ;  /* 0x00000009ff087e24 */ /* 0x000fe2000f8e00ff */
[----:B------:R-:W-:Y:S01]  /*47c0*/  @!UP4 UIADD3 UR48, UPT, UPT, UR5, 0xa00, URZ ;  /* 0x00000a000530c890 */ /* 0x000fe2000fffe0ff */
[----:B------:R-:W-:Y:S01]  /*47d0*/  IMAD.IADD R141, R11, 0x1, R139 ;  /* 0x000000010b8d7824 */ /* 0x000fe200078e028b */
[----:B------:R-:W-:Y:S02]  /*47e0*/  @!UP4 UIADD3 UR50, UPT, UPT, UR58, 0x10, URZ ;  /* 0x000000103a32c890 */ /* 0x000fe4000fffe0ff */
[----:B------:R-:W-:Y:S01]  /*47f0*/  @!P0 R2UR UR30, R8 ;  /* 0x00000000081e82ca */ /* 0x000fe200000e0000 */
[----:B------:R-:W-:Y:S01]  /*4800*/  UMOV UR51, UR59 ;  /* 0x0000003b00337c82 */ /* 0x000fe20008000000 */
[----:B------:R-:W-:Y:S01]  /*4810*/  IMAD.U32 R9, RZ, RZ, UR8 ;  /* 0x00000008ff097e24 */ /* 0x000fe2000f8e00ff */
[----:B------:R-:W-:Y:S02]  /*4820*/  @!UP4 UIADD3 UR42, UPT, UPT, UR58, 0x20, URZ ;  /* 0x000000203a2ac890 */ /* 0x000fe4000fffe0ff */
[----:B------:R-:W-:Y:S02]  /*4830*/  @!UP4 UIADD3 UR40, UPT, UPT, UR5, 0x1200, URZ ;  /* 0x000012000528c890 */ /* 0x000fe4000fffe0ff */
[----:B------:R-:W-:Y:S01]  /*4840*/  @!P0 R2UR UR31, R9 ;  /* 0x00000000091f82ca */ /* 0x000fe200000e0000 */
[----:B------:R-:W-:Y:S01]  /*4850*/  UMOV UR43, UR59 ;  /* 0x0000003b002b7c82 */ /* 0x000fe20008000000 */
[----:B------:R-:W-:Y:S02]  /*4860*/  @!UP4 UIADD3 UR34, UPT, UPT, UR58, 0x30, URZ ;  /* 0x000000303a22c890 */ /* 0x000fe4000fffe0ff */
[----:B------:R-:W-:Y:S01]  /*4870*/  @!UP4 UIADD3 UR32, UPT, UPT, UR5, 0x1a00, URZ ;  /* 0x00001a000520c890 */ /* 0x000fe2000fffe0ff */
[----:B------:R-:W-:Y:S01]  /*4880*/  UMOV UR35, UR59 ;  /* 0x0000003b00237c82 */ /* 0x000fe20008000000 */
[----:B------:R-:W-:Y:S02]  /*4890*/  @!UP4 UIADD3 UR26, UPT, UPT, UR58, 0x40, URZ ;  /* 0x000000403a1ac890 */ /* 0x000fe4000fffe0ff */
[----:B------:R-:W-:Y:S01]  /*48a0*/  @!UP4 UIADD3 UR24, UPT, UPT, UR5, 0x2200, URZ ;  /* 0x000022000518c890 */ /* 0x000fe2000fffe0ff */
[----:B------:R-:W-:Y:S01]  /*48b0*/  UMOV UR27, UR59 ;  /* 0x0000003b001b7c82 */ /* 0x000fe20008000000 */
[----:B------:R-:W-:Y:S03]  /*48c0*/  @!UP4 UIADD3 UR18, UPT, UPT, UR58, 0x50, URZ ;  /* 0x000000503a12c890 */ /* 0x000fe6000fffe0ff */
[----:B------:R-:W-:Y:S01]  /*48d0*/  @!UP3 UTMALDG.3D [UR56], [UR30], desc[UR22] ;  /* 0x000016381e00b5b4 */ /* 0x000fe20008011000 */
[----:B------:R-:W-:Y:S01]  /*48e0*/  VOTEU.ALL UP3, P0 ;  /* 0x0000000000ff7886 */ /* 0x000fe20000060000 */
[----:B------:R-:W-:Y:S01]  /*48f0*/  @!UP4 UIADD3 UR16, UPT, UPT, UR5, 0x2a00, URZ ;  /* 0x00002a000510c890 */ /* 0x000fe2000fffe0ff */
[----:B------:R-:W-:Y:S01]  /*4900*/  UMOV UR19, UR59 ;  /* 0x0000003b00137c82 */ /* 0x000fe20008000000 */
[----:B------:R-:W-:Y:S02]  /*4910*/  @!UP4 UIADD3 UR10, UPT, UPT, UR58, 0x60, URZ ;  /* 0x000000603a0ac890 */ /* 0x000fe4000fffe0ff */
[----:B------:R-:W-:Y:S01]  /*4920*/  @!UP4 UIADD3 UR8, UPT, UPT, UR5, 0x3200, URZ ;  /* 0x000032000508c890 */ /* 0x000fe2000fffe0ff */
[----:B------:R-:W-:Y:S01]  /*4930*/  @!UP2 UTMALDG.3D [UR48], [UR30], desc[UR22] ;  /* 0x000016301e00a5b4 */ /* 0x000fe20008011000 */
[----:B------:R-:W-:Y:S01]  /*4940*/  VOTEU.ALL UP2, P0 ;  /* 0x0000000000ff7886 */ /* 0x000fe20000040000 */
[----:B------:R-:W-:Y:S01]  /*4950*/  UMOV UR12, UR36 ;  /* 0x00000024000c7c82 */ /* 0x000fe20008000000 */
[----:B------:R-:W-:Y:S01]  /*4960*/  UMOV UR9, UR57 ;  /* 0x0000003900097c82 */ /* 0x000fe20008000000 */
[----:B------:R-:W-:Y:S01]  /*4970*/  UMOV UR11, UR59 ;  /* 0x0000003b000b7c82 */ /* 0x000fe20008000000 */
[----:B------:R-:W-:Y:S01]  /*4980*/  @!UP1 UTMALDG.3D [UR40], [UR30], desc[UR22] ;  /* 0x000016281e0095b4 */ /* 0x000fe20008011000 */
[----:B------:R-:W-:Y:S01]  /*4990*/  VOTEU.ALL UP1, P0 ;  /* 0x0000000000ff7886 */ /* 0x000fe20000020000 */
[----:B------:R1:W-:Y:S01]  /*49a0*/  @!UP3 UTMALDG.3D [UR32], [UR30], desc[UR22] ;  /* 0x000016201e00b5b4 */ /* 0x0003e20008011000 */
[----:B------:R2:W-:Y:S01]  /*49b0*/  @!UP2 UTMALDG.3D [UR24], [UR30], desc[UR22] ;  /* 0x000016181e00a5b4 */ /* 0x0005e20008011000 */
[----:B------:R-:W-:Y:S02]  /*49c0*/  VOTEU.ALL UP2, P0 ;  /* 0x0000000000ff7886 */ /* 0x000fe40000040000 */
[----:B------:R2:W-:Y:S03]  /*49d0*/  @!UP1 UTMALDG.3D [UR16], [UR30], desc[UR22] ;  /* 0x000016101e0095b4 */ /* 0x0005e60008011000 */
[----:B------:R2:W-:Y:S01]  /*49e0*/  @!UP2 UTMALDG.3D [UR8], [UR30], desc[UR22] ;  /* 0x000016081e00a5b4 */ /* 0x0005e20008011000 */
[----:B------:R2:W-:Y:S01]  /*49f0*/  @!P0 SYNCS.ARRIVE.TRANS64.RED.A0TR RZ, [UR13+0x90], R23 ;  /* 0x00009017ffff89a7 */ /* 0x0005e2000830040d */
[C---:B------:R-:W-:Y:S04]  /*4a00*/  ISETP.NE.AND P0, PT, R26.reuse, 0x2, PT ;  /* 0x000000021a00780c */ /* 0x040fe80003f05270 */
[----:B------:R-:W-:Y:S02]  /*4a10*/  SEL R0, RZ, 0x1, P0 ;  /* 0x00000001ff007807 */ /* 0x000fe40000000000 */
[----:B------:R-:W-:Y:S02]  /*4a20*/  SEL R26, R26, RZ, P0 ;  /* 0x000000ff1a1a7207 */ /* 0x000fe40000000000 */
[----:B------:R-:W-:Y:S02]  /*4a30*/  LOP3.LUT R25, R25, R0, RZ, 0x3c, !PT ;  /* 0x0000000019197212 */ /* 0x000fe400078e3cff */
[----:B-1----:R-:W-:Y:S01]  /*4a40*/  @P4 R2UR UR36, R24 ;  /* 0x00000000182442ca */ /* 0x002fe200000e0000 */
[----:B------:R-:W-:Y:S01]  /*4a50*/  SYNCS.ARRIVE.TRANS64.RED.A1T0 RZ, [UR21], RZ ;  /* 0x000000ffffff79a7 */ /* 0x000fe20008100415 */
[----:B------:R-:W-:Y:S04]  /*4a60*/  UIADD3 UR21, UPT, UPT, UR6, 0x1, URZ ;  /* 0x0000000106157890 */ /* 0x000fe8000fffe0ff */
[----:B------:R-:W-:Y:S04]  /*4a70*/  UISETP.NE.AND UP1, UPT, UR21, 0x2, UPT ;  /* 0x000000021500788c */ /* 0x000fe8000bf25270 */
[----:B------:R-:W-:Y:S02]  /*4a80*/  USEL UR13, URZ, 0x1, UP1 ;  /* 0x00000001ff0d7887 */ /* 0x000fe40008800000 */
[----:B------:R-:W-:Y:S02]  /*4a90*/  USEL UR6, UR21, URZ, UP1 ;  /* 0x000000ff15067287 */ /* 0x000fe40008800000 */
[----:B------:R-:W-:Y:S02]  /*4aa0*/  UPLOP3.LUT UP1, UPT, UPT, UPT, UPT, 0x80, 0x8 ;  /* 0x000000000008789c */ /* 0x000fe40003f2f070 */
[----:B------:R-:W-:Y:S01]  /*4ab0*/  LOP3.LUT R27, R27, UR13, RZ, 0x3c, !PT ;  /* 0x0000000d1b1b7c12 */ /* 0x000fe2000f8e3cff */
[----:B--2---:R-:W-:Y:S08]  /*4ac0*/  @P4 BRA `(.L_x_81) ;  /* 0xfffffff000f84947 */ /* 0x004ff0000383ffff */
[----:B------:R-:W-:Y:S01]  /*4ad0*/  UIADD3 UR5, UPT, UPT, UR4, 0xa0, URZ ;  /* 0x000000a004057890 */ /* 0x000fe2000fffe0ff */
[----:B------:R-:W-:-:S03]  /*4ae0*/  SHF.L.U32 R2, R27, 0x1f, RZ ;  /* 0x0000001f1b027819 */ /* 0x000fc600000006ff */
[----:B------:R-:W-:-:S09]  /*4af0*/  ULEA UR4, UR6, UR5, 0x3 ;  /* 0x0000000506047291 */ /* 0x000fd2000f8e18ff */
[----:B------:R-:W1:Y:S02]  /*4b00*/  SYNCS.PHASECHK.TRANS64.TRYWAIT P0, [UR4], R2 ;  /* 0x00000002ff0075a7 */ /* 0x000e640008001104 */
[----:B-1----:R-:W-:Y:S05]  /*4b10*/  @!P0 BRA `(.L_x_82) ;  /* 0x0000003800688947 */ /* 0x002fea0003800000 */
.L_x_156:
[----:B------:R-:W-:-:S04]  /*4b20*/  UIADD3 UR6, UPT, UPT, UR6, 0x1, URZ ;  /* 0x0000000106067890 */ /* 0x000fc8000fffe0ff */
[----:B------:R-:W-:-:S04]  /*4b30*/  UISETP.NE.AND UP0, UPT, UR6, 0x2, UPT ;  /* 0x000000020600788c */ /* 0x000fc8000bf05270 */
[----:B------:R-:W-:Y:S02]  /*4b40*/  USEL UR4, URZ, 0x1, UP0 ;  /* 0x00000001ff047887 */ /* 0x000fe40008000000 */
[----:B------:R-:W-:-:S04]  /*4b50*/  USEL UR6, UR6, URZ, UP0 ;  /* 0x000000ff06067287 */ /* 0x000fc80008000000 */
[----:B------:R-:W-:Y:S01]  /*4b60*/  ULEA UR6, UR6, UR5, 0x3 ;  /* 0x0000000506067291 */ /* 0x000fe2000f8e18ff */
[----:B-1----:R-:W-:-:S04]  /*4b70*/  LOP3.LUT R2, R27, UR4, RZ, 0x3c, !PT ;  /* 0x000000041b027c12 */ /* 0x002fc8000f8e3cff */
[----:B------:R-:W-:Y:S01]  /*4b80*/  SHF.L.U32 R2, R2, 0x1f, RZ ;  /* 0x0000001f02027819 */ /* 0x000fe200000006ff */
[----:B------:R-:W-:-:S07]  /*4b90*/  IMAD.U32 R0, RZ, RZ, UR6 ;  /* 0x00000006ff007e24 */ /* 0x000fce000f8e00ff */
.L_x_83:
[----:B-1----:R1:W2:Y:S02]  /*4ba0*/  SYNCS.PHASECHK.TRANS64.TRYWAIT P0, [R0+URZ], R2 ;  /* 0x00000002000075a7 */ /* 0x0022a400080011ff */
[----:B--2---:R-:W-:Y:S05]  /*4bb0*/  @!P0 NANOSLEEP.SYNCS 0x989680 ;  /* 0x009896800000895d */ /* 0x004fea0003900000 */
[----:B------:R-:W2:Y:S02]  /*4bc0*/  @!P0 SYNCS.PHASECHK.TRANS64 P0, [R0+URZ], R2 ;  /* 0x00000002000085a7 */ /* 0x000ea400080010ff */
[----:B--2---:R-:W-:Y:S05]  /*4bd0*/  @P0 EXIT ;  /* 0x000000000000094d */ /* 0x004fea0003800000 */
[----:B------:R-:W-:Y:S05]  /*4be0*/  BRA `(.L_x_83) ;  /* 0xfffffffc00ec7947 */ /* 0x000fea000383ffff */
.L_x_73:
[----:B------:R-:W-:-:S06]  /*4bf0*/  UISETP.GE.AND UP1, UPT, UR8, 0x4, UPT ;  /* 0x000000040800788c */ /* 0x000fcc000bf26270 */
[----:B------:R-:W-:-:S13]  /*4c00*/  PLOP3.LUT P0, PT, PT, PT, UP1, 0x80, 0x8 ;  /* 0x000000000008781c */ /* 0x000fda0003f0f018 */
[----:B------:R-:W-:Y:S05]  /*4c10*/  @!P0 EXIT ;  /* 0x000000000000894d */ /* 0x000fea0003800000 */
[----:B------:R-:W-:Y:S01]  /*4c20*/  BAR.SYNC.DEFER_BLOCKING 0x6, 0xa0 ;  /* 0x0182800000007b1d */ /* 0x000fe20000010000 */
[C---:B------:R-:W-:Y:S01]  /*4c30*/  IMAD.SHL.U32 R3, R153.reuse, 0x10, RZ ;  /* 0x0000001099037824 */ /* 0x040fe200078e00ff */
[----:B------:R-:W-:Y:S01]  /*4c40*/  SHF.R.U32.HI R4, RZ, 0x1, R153 ;  /* 0x00000001ff047819 */ /* 0x000fe20000011699 */
[C---:B------:R-:W-:Y:S01]  /*4c50*/  IMAD.SHL.U32 R2, R153.reuse, 0x8, RZ ;  /* 0x0000000899027824 */ /* 0x040fe200078e00ff */
[----:B------:R-:W-:Y:S01]  /*4c60*/  CS2R R150, SRZ ;  /* 0x0000000000967805 */ /* 0x000fe2000001ff00 */
[----:B------:R-:W-:Y:S01]  /*4c70*/  IMAD.U32 R16, R153, 0x10000, RZ ;  /* 0x0001000099107824 */ /* 0x000fe200078e00ff */
[----:B------:R-:W-:Y:S02]  /*4c80*/  UMOV UR40, 0x400 ;  /* 0x0000040000287882 */ /* 0x000fe40000000000 */
[----:B------:R-:W1:Y:S01]  /*4c90*/  LDC R145, c[0x0][0x370] ;  /* 0x0000dc00ff917b82 */ /* 0x000e620000000800 */
[----:B------:R-:W-:Y:S01]  /*4ca0*/  ULEA UR40, UR37, UR40, 0x18 ;  /* 0x0000002825287291 */ /* 0x000fe2000f8ec0ff */
[----:B------:R-:W-:Y:S01]  /*4cb0*/  LOP3.LUT R5, R3, 0x40, RZ, 0xc0, !PT ;  /* 0x0000004003057812 */ /* 0x000fe200078ec0ff */
[----:B------:R-:W-:Y:S01]  /*4cc0*/  IMAD.SHL.U32 R146, R153, 0x2, RZ ;  /* 0x0000000299927824 */ /* 0x000fe200078e00ff */
[----:B------:R-:W-:Y:S01]  /*4cd0*/  LOP3.LUT R2, R2, 0x300, RZ, 0xc0, !PT ;  /* 0x0000030002027812 */ /* 0x000fe200078ec0ff */
[----:B------:R-:W-:Y:S01]  /*4ce0*/  IMAD.MOV.U32 R152, RZ, RZ, 0x1 ;  /* 0x00000001ff987424 */ /* 0x000fe200078e00ff */
[----:B------:R-:W-:Y:S01]  /*4cf0*/  LOP3.LUT R4, R5, 0x8, R4, 0xf8, !PT ;  /* 0x0000000805047812 */ /* 0x000fe200078ef804 */
[----:B------:R-:W-:Y:S01]  /*4d00*/  IMAD.MOV.U32 R81, RZ, RZ, RZ ;  /* 0x000000ffff517224 */ /* 0x000fe200078e00ff */
[----:B------:R-:W2:Y:S01]  /*4d10*/  LDC R78, c[0x0][0xb0c] ;  /* 0x0002c300ff4e7b82 */ /* 0x000ea20000000800 */
[--C-:B------:R-:W-:Y:S01]  /*4d20*/  LOP3.LUT R2, R2, 0x30, R3.reuse, 0xf8, !PT ;  /* 0x0000003002027812 */ /* 0x100fe200078ef803 */
[----:B------:R-:W-:Y:S01]  /*4d30*/  IMAD.MOV.U32 R155, RZ, RZ, RZ ;  /* 0x000000ffff9b7224 */ /* 0x000fe200078e00ff */
[----:B------:R-:W-:Y:S01]  /*4d40*/  LOP3.LUT R16, R16, 0x600000, RZ, 0xc0, !PT ;  /* 0x0060000010107812 */ /* 0x000fe200078ec0ff */
[----:B------:R-:W-:Y:S01]  /*4d50*/  IMAD.MOV.U32 R149, RZ, RZ, RZ ;  /* 0x000000ffff957224 */ /* 0x000fe200078e00ff */
[----:B------:R-:W-:Y:S01]  /*4d60*/  LOP3.LUT R146, R4, 0x8, R146, 0x78, !PT ;  /* 0x0000000804927812 */ /* 0x000fe200078e7892 */
[----:B------:R-:W4:Y:S01]  /*4d70*/  LDCU.64 UR48, c[0x0][0x348] ;  /* 0x00006900ff3077ac */ /* 0x000f220008000a00 */
[----:B------:R-:W-:Y:S01]  /*4d80*/  LOP3.LUT R2, R2, 0x80, R3, 0xf8, !PT ;  /* 0x0000008002027812 */ /* 0x000fe200078ef803 */
[----:B------:R-:W1:Y:S01]  /*4d90*/  LDC R143, c[0x0][0xb20] ;  /* 0x0002c800ff8f7b82 */ /* 0x000e620000000800 */
[----:B------:R-:W3:Y:S01]  /*4da0*/  LDS R0, [UR40+0x170] ;  /* 0x00017028ff007984 */ /* 0x000ee20008000800 */
[----:B------:R-:W-:Y:S01]  /*4db0*/  LOP3.LUT R153, R153, 0x60, RZ, 0xc0, !PT ;  /* 0x0000006099997812 */ /* 0x000fe200078ec0ff */
[----:B------:R-:W1:Y:S01]  /*4dc0*/  LDCU.64 UR38, c[0x0][0x888] ;  /* 0x00011100ff2677ac */ /* 0x000e620008000a00 */
[----:B------:R-:W-:Y:S01]  /*4dd0*/  LOP3.LUT R146, R2, R146, RZ, 0xfc, !PT ;  /* 0x0000009202927212 */ /* 0x000fe200078efcff */
[----:B------:R-:W-:-:S03]  /*4de0*/  UIADD3 UR43, UPT, UPT, UR40, 0x200, URZ ;  /* 0x00000200282b7890 */ /* 0x000fc6000fffe0ff */
[----:B------:R-:W1:Y:S01]  /*4df0*/  LDC R77, c[0x0][0xb30] ;  /* 0x0002cc00ff4d7b82 */ /* 0x000e620000000800 */
[----:B------:R-:W-:Y:S01]  /*4e00*/  UMOV UR42, URZ ;  /* 0x000000ff002a7c82 */ /* 0x000fe20008000000 */
[----:B------:R-:W-:-:S06]  /*4e10*/  UMOV UR41, URZ ;  /* 0x000000ff00297c82 */ /* 0x000fcc0008000000 */
[----:B------:R-:W1:Y:S08]  /*4e20*/  LDC.64 R136, c[0x0][0xb10] ;  /* 0x0002c400ff887b82 */ /* 0x000e700000000a00 */
[----:B------:R-:W1:Y:S08]  /*4e30*/  LDC.64 R74, c[0x0][0xb18] ;  /* 0x0002c600ff4a7b82 */ /* 0x000e700000000a00 */
[----:B------:R-:W1:Y:S08]  /*4e40*/  LDC.64 R132, c[0x0][0x888] ;  /* 0x00022200ff847b82 */ /* 0x000e700000000a00 */
[----:B------:R-:W1:Y:S01]  /*4e50*/  LDC.64 R72, c[0x0][0xb28] ;  /* 0x0002ca00ff487b82 */ /* 0x000e620000000a00 */
[----:B---3--:R-:W-:-:S07]  /*4e60*/  IMAD.IADD R16, R0, 0x1, R16 ;  /* 0x0000000100107824 */ /* 0x008fce00078e0210 */
[----:B------:R-:W3:Y:S08]  /*4e70*/  LDC.64 R134, c[0x0][0x890] ;  /* 0x00022400ff867b82 */ /* 0x000ef00000000a00 */
[----:B------:R-:W1:Y:S08]  /*4e80*/  LDC.64 R130, c[0x0][0x8b0] ;  /* 0x00022c00ff827b82 */ /* 0x000e700000000a00 */
[----:B------:R-:W1:Y:S08]  /*4e90*/  LDC.64 R128, c[0x0][0x8a8] ;  /* 0x00022a00ff807b82 */ /* 0x000e700000000a00 */
[----:B--2-4-:R-:W1:Y:S02]  /*4ea0*/  LDC R144, c[0x0][0x374] ;  /* 0x0000dd00ff907b82 */ /* 0x014e640000000800 */
.L_x_109:
[C---:B------:R-:W-:Y:S02]  /*4eb0*/  LEA R0, R155.reuse, UR40, 0x3 ;  /* 0x000000289b007c11 */ /* 0x040fe4000f8e18ff */
[----:B------:R-:W-:Y:S02]  /*4ec0*/  SHF.L.U32 R2, R150, 0x1f, RZ ;  /* 0x0000001f96027819 */ /* 0x000fe400000006ff */
[----:B------:R-:W-:Y:S02]  /*4ed0*/  LEA R20, R155, UR40, 0x4 ;  /* 0x000000289b147c11 */ /* 0x000fe4000f8e20ff */
[----:B------:R-:W2:Y:S02]  /*4ee0*/  SYNCS.PHASECHK.TRANS64.TRYWAIT P0, [R0+URZ+0xc0], R2 ;  /* 0x0000c002000075a7 */ /* 0x000ea400080011ff */
[----:B--2---:R-:W-:Y:S05]  /*4ef0*/  @!P0 BRA `(.L_x_84) ;  /* 0x0000003400888947 */ /* 0x004fea0003800000 */
.L_x_157:
[----:B------:R-:W4:Y:S01]  /*4f00*/  LDC.64 R10, c[0x0][0xb10] ;  /* 0x0002c400ff0a7b82 */ /* 0x000f220000000a00 */
[----:B------:R-:W3:Y:S01]  /*4f10*/  LDS.128 R20, [R20+0x150] ;  /* 0x0001500014147984 */ /* 0x000ee20000000c00 */
[----:B-1----:R-:W-:Y:S01]  /*4f20*/  ISETP.NE.AND P1, PT, R77, 0x1, PT ;  /* 0x000000014d00780c */ /* 0x002fe20003f25270 */
[----:B--2---:R-:W-:Y:S01]  /*4f30*/  VIADD R0, R0, 0xd0 ;  /* 0x000000d000007836 */ /* 0x004fe20000000000 */
[----:B------:R-:W-:Y:S04]  /*4f40*/  ISETP.GE.AND P0, PT, R76, 0x1, PT ;  /* 0x000000014c00780c */ /* 0x000fe80003f06270 */
[----:B------:R-:W1:Y:S01]  /*4f50*/  LDC.64 R8, c[0x0][0xb18] ;  /* 0x0002c600ff087b82 */ /* 0x000e620000000a00 */
[----:B------:R-:W-:Y:S01]  /*4f60*/  PRMT R0, RZ, 0x654, R0 ;  /* 0x00000654ff007816 */ /* 0x000fe20000000000 */
[----:B------:R-:W-:Y:S01]  /*4f70*/  @!PT LDS RZ, [RZ] ;  /* 0x00000000fffff984 */ /* 0x000fe20000000800 */
[----:B------:R-:W-:Y:S01]  /*4f80*/  @!PT LDS RZ, [RZ] ;  /* 0x00000000fffff984 */ /* 0x000fe20000000800 */
[----:B------:R-:W-:Y:S01]  /*4f90*/  @!PT LDS RZ, [RZ] ;  /* 0x00000000fffff984 */ /* 0x000fe20000000800 */
[----:B------:R-:W-:Y:S01]  /*4fa0*/  @!PT LDS RZ, [RZ] ;  /* 0x00000000fffff984 */ /* 0x000fe20000000800 */
[----:B------:R2:W-:Y:S06]  /*4fb0*/  MEMBAR.ALL.CTA ;  /* 0x0000000000007992 */ /* 0x0005ec0000008000 */
[----:B--2---:R-:W2:Y:S01]  /*4fc0*/  FENCE.VIEW.ASYNC.S ;  /* 0x00000000000073c6 */ /* 0x004ea20000000000 */
[----:B------:R-:W1:Y:S08]  /*4fd0*/  @!P1 LDC R12, c[0x0][0xb20] ;  /* 0x0002c800ff0c9b82 */ /* 0x000e700000000800 */
[----:B------:R-:W1:Y:S01]  /*4fe0*/  @!P1 LDC R7, c[0x0][0xb0c] ;  /* 0x0002c300ff079b82 */ /* 0x000e620000000800 */
[----:B--2---:R2:W-:Y:S01]  /*4ff0*/  SYNCS.ARRIVE.TRANS64.RED.A1T0 RZ, [R0+URZ], RZ ;  /* 0x000000ff00ff79a7 */ /* 0x0045e200081004ff */
[----:B---3--:R-:W-:Y:S04]  /*5000*/  LOP3.LUT P4, RZ, R22, 0x1, RZ, 0xc0, !PT ;  /* 0x0000000116ff7812 */ /* 0x008fe8000788c0ff */
[----:B------:R-:W-:Y:S09]  /*5010*/  P2R R154, PR, RZ, 0x10 ;  /* 0x00000010ff9a7803 */ /* 0x000ff20000000000 */
[----:B------:R-:W-:Y:S02]  /*5020*/  @P4 MOV R80, R20 ;  /* 0x0000001400504202 */ /* 0x000fe40000000f00 */
[----:B------:R-:W-:Y:S01]  /*5030*/  @P4 LOP3.LUT R79, R21, 0xffff, RZ, 0xc0, !PT ;  /* 0x0000ffff154f4812 */ /* 0x000fe200078ec0ff */
[----:B--2-4-:R-:W-:Y:S06]  /*5040*/  @!P0 BRA `(.L_x_85) ;  /* 0x0000000000a48947 */ /* 0x014fec0003800000 */
[----:B------:R-:W-:Y:S01]  /*5050*/  IMAD.HI.U32 R0, R144, R75, RZ ;  /* 0x0000004b90007227 */ /* 0x000fe200078e00ff */
[----:B------:R-:W-:Y:S02]  /*5060*/  ISETP.NE.AND P0, PT, R74, 0x1, PT ;  /* 0x000000014a00780c */ /* 0x000fe40003f05270 */
[----:B------:R-:W-:Y:S01]  /*5070*/  ISETP.NE.AND P2, PT, R76, 0x1, PT ;  /* 0x000000014c00780c */ /* 0x000fe20003f45270 */
[----:B------:R-:W-:Y:S01]  /*5080*/  IMAD.HI.U32 R4, R145, R136, RZ ;  /* 0x0000008891047227 */ /* 0x000fe200078e00ff */
[----:B------:R-:W-:Y:S02]  /*5090*/  SHF.R.U32.HI R0, RZ, R143, R0 ;  /* 0x0000008fff007219 */ /* 0x000fe40000011600 */
[----:B------:R-:W-:Y:S01]  /*50a0*/  ISETP.NE.AND P3, PT, R78, 0x1, PT ;  /* 0x000000014e00780c */ /* 0x000fe20003f65270 */
[----:B------:R-:W-:Y:S01]  /*50b0*/  IMAD.HI.U32 R6, R79, R75, RZ ;  /* 0x0000004b4f067227 */ /* 0x000fe200078e00ff */
[-C--:B------:R-:W-:Y:S02]  /*50c0*/  SHF.R.U32.HI R4, RZ, R137.reuse, R4 ;  /* 0x00000089ff047219 */ /* 0x080fe40000011604 */
[----:B------:R-:W-:Y:S01]  /*50d0*/  SEL R0, R144, R0, !P0 ;  /* 0x0000000090007207 */ /* 0x000fe20004000000 */
[----:B------:R-:W-:Y:S01]  /*50e0*/  IMAD.HI.U32 R5, R80, R136, RZ ;  /* 0x0000008850057227 */ /* 0x000fe200078e00ff */
[----:B------:R-:W-:Y:S03]  /*50f0*/  SEL R4, R145, R4, !P3 ;  /* 0x0000000491047207 */ /* 0x000fe60005800000 */
[-C--:B------:R-:W-:Y:S01]  /*5100*/  IMAD.HI.U32 R3, R0, R72.reuse, RZ ;  /* 0x0000004800037227 */ /* 0x080fe200078e00ff */
[----:B------:R-:W-:Y:S03]  /*5110*/  SHF.R.U32.HI R5, RZ, R137, R5 ;  /* 0x00000089ff057219 */ /* 0x000fe60000011605 */
[----:B------:R-:W-:Y:S01]  /*5120*/  IMAD.HI.U32 R2, R4, R72, RZ ;  /* 0x0000004804027227 */ /* 0x000fe200078e00ff */
[----:B------:R-:W-:Y:S02]  /*5130*/  @P2 SHF.R.U32.HI R0, RZ, R73, R3 ;  /* 0x00000049ff002219 */ /* 0x000fe40000011603 */
[----:B------:R-:W-:Y:S02]  /*5140*/  SHF.R.U32.HI R3, RZ, R143, R6 ;  /* 0x0000008fff037219 */ /* 0x000fe40000011606 */
[----:B------:R-:W-:Y:S01]  /*5150*/  @P2 SHF.R.U32.HI R4, RZ, R73, R2 ;  /* 0x00000049ff042219 */ /* 0x000fe20000011602 */
[----:B------:R-:W-:Y:S01]  /*5160*/  IMAD R0, R76, R0, RZ ;  /* 0x000000004c007224 */ /* 0x000fe200078e02ff */
[----:B------:R-:W-:Y:S02]  /*5170*/  SEL R3, R79, R3, !P0 ;  /* 0x000000034f037207 */ /* 0x000fe40004000000 */
[----:B------:R-:W-:Y:S01]  /*5180*/  SEL R2, R80, R5, !P3 ;  /* 0x0000000550027207 */ /* 0x000fe20005800000 */
[----:B------:R-:W-:Y:S01]  /*5190*/  IMAD R5, R76, R4, RZ ;  /* 0x000000044c057224 */ /* 0x000fe200078e02ff */
[C---:B------:R-:W-:Y:S01]  /*51a0*/  ISETP.GE.AND P0, PT, R3.reuse, R0, PT ;  /* 0x000000000300720c */ /* 0x040fe20003f06270 */
[C---:B------:R-:W-:Y:S03]  /*51b0*/  IMAD.HI.U32 R0, R3.reuse, R72, RZ ;  /* 0x0000004803007227 */ /* 0x040fe600078e00ff */
[C---:B------:R-:W-:Y:S02]  /*51c0*/  ISETP.GE.OR P0, PT, R2.reuse, R5, P0 ;  /* 0x000000050200720c */ /* 0x040fe40000706670 */
[----:B------:R-:W-:Y:S04]  /*51d0*/  SHF.R.U32.HI R0, RZ, R73, R0 ;  /* 0x00000049ff007219 */ /* 0x000fe80000011600 */
[C---:B------:R-:W-:Y:S05]  /*51e0*/  SEL R6, R3.reuse, R0, !P2 ;  /* 0x0000000003067207 */ /* 0x040fea0005000000 */
        /* <DEDUP_REMOVED lines=14> */
[----:B------:R-:W-:Y:S07]  /*52d0*/  IMAD R79, R3, R74, R79 ;  /* 0x0000004a034f7224 */ /* 0x000fee00078e024f */
.L_x_85:
[----:B------:R-:W-:Y:S01]  /*52e0*/  @!P1 IMAD.HI.U32 R0, R80, R10, RZ ;  /* 0x0000000a50009227 */ /* 0x000fe200078e00ff */
[----:B-1----:R-:W-:Y:S01]  /*52f0*/  @!P1 ISETP.NE.AND P0, PT, R8, 0x1, PT ;  /* 0x000000010800980c */ /* 0x002fe20003f05270 */
[----:B------:R-:W-:Y:S01]  /*5300*/  ULOP3.LUT UP0, URZ, UR43, 0x90, URZ, 0xc0, !UPT ;  /* 0x000000902bff7892 */ /* 0x000fe2000f80c0ff */
[----:B------:R-:W-:Y:S01]  /*5310*/  @!P1 ISETP.NE.AND P2, PT, R7, 0x1, PT ;  /* 0x000000010700980c */ /* 0x000fe20003f45270 */
[----:B------:R-:W-:Y:S01]  /*5320*/  @!P1 IMAD.HI.U32 R2, R79, R9, RZ ;  /* 0x000000094f029227 */ /* 0x000fe200078e00ff */
[----:B------:R-:W-:Y:S02]  /*5330*/  @!P1 SHF.R.U32.HI R0, RZ, R11, R0 ;  /* 0x0000000bff009219 */ /* 0x000fe40000011600 */
[----:B------:R-:W-:Y:S01]  /*5340*/  @P4 SHF.R.U32.HI R148, RZ, 0x10, R21 ;  /* 0x00000010ff944819 */ /* 0x000fe20000011615 */
[----:B------:R-:W-:Y:S01]  /*5350*/  VIADD R155, R155, 0x1 ;  /* 0x000000019b9b7836 */ /* 0x000fe20000000000 */
[----:B------:R-:W-:Y:S02]  /*5360*/  @!P1 SHF.R.U32.HI R2, RZ, R12, R2 ;  /* 0x0000000cff029219 */ /* 0x000fe40000011602 */
[----:B------:R-:W-:Y:S02]  /*5370*/  @!P1 SEL R3, R80, R0, !P2 ;  /* 0x0000000050039207 */ /* 0x000fe40005000000 */
[----:B------:R-:W-:Y:S05]  /*5380*/  @!P1 SEL R2, R79, R2, !P0 ;  /* 0x000000024f029207 */ /* 0x000fea0004000000 */
[----:B------:R-:W-:Y:S02]  /*5390*/  @!P1 IMAD.IADD R0, R2, 0x1, -R3 ;  /* 0x0000000102009824 */ /* 0x000fe400078e0a03 */
[----:B------:R-:W-:Y:S02]  /*53a0*/  @!P1 IMAD.IADD R2, R3, 0x1, -R2 ;  /* 0x0000000103029824 */ /* 0x000fe400078e0a02 */
[----:B------:R-:W-:Y:S02]  /*53b0*/  @!P1 IMAD R80, R0, R7, R80 ;  /* 0x0000000700509224 */ /* 0x000fe400078e0250 */
[----:B------:R-:W-:Y:S01]  /*53c0*/  @!P1 IMAD R79, R2, R8, R79 ;  /* 0x00000008024f9224 */ /* 0x000fe200078e024f */
[----:B------:R-:W-:Y:S06]  /*53d0*/  BRA.U !UP0, `(.L_x_86) ;  /* 0x00000001087c7547 */ /* 0x000fec000b800000 */
[----:B------:R-:W1:Y:S01]  /*53e0*/  LDCU.64 UR8, c[0x4][0x80] ;  /* 0x01001000ff0877ac */ /* 0x000e620008000a00 */
[----:B------:R-:W-:Y:S01]  /*53f0*/  MOV R2, 0x0 ;  /* 0x0000000000027802 */ /* 0x000fe20000000f00 */
[----:B------:R-:W-:Y:S02]  /*5400*/  HFMA2 R12, -RZ, RZ, 0, 5.9604644775390625e-08 ;  /* 0x00000001ff0c7431 */ /* 0x000fe400000001ff */
[----:B------:R-:W-:Y:S01]  /*5410*/  IMAD.MOV.U32 R8, RZ, RZ, 0x70 ;  /* 0x00000070ff087424 */ /* 0x000fe200078e00ff */
[----:B------:R2:W3:Y:S01]  /*5420*/  LDC.64 R14, c[0x4][R2] ;  /* 0x01000000020e7b82 */ /* 0x0004e20000000a00 */
[----:B------:R-:W4:Y:S01]  /*5430*/  LDCU.64 UR6, c[0x4][0x88] ;  /* 0x01001100ff0677ac */ /* 0x000f220008000a00 */
[----:B------:R-:W-:Y:S01]  /*5440*/  IMAD.MOV.U32 R13, RZ, RZ, RZ ;  /* 0x000000ffff0d7224 */ /* 0x000fe200078e00ff */
[----:B------:R-:W2:Y:S01]  /*5450*/  LDCU.64 UR4, c[0x4][0x8] ;  /* 0x01000100ff0477ac */ /* 0x000ea20008000a00 */
[----:B-1----:R-:W-:Y:S01]  /*5460*/  MOV R5, UR9 ;  /* 0x0000000900057c02 */ /* 0x002fe20008000f00 */
[----:B------:R-:W-:Y:S01]  /*5470*/  IMAD.U32 R4, RZ, RZ, UR8 ;  /* 0x00000008ff047e24 */ /* 0x000fe2000f8e00ff */
[----:B----4-:R-:W-:Y:S01]  /*5480*/  MOV R7, UR7 ;  /* 0x0000000700077c02 */ /* 0x010fe20008000f00 */
[----:B------:R-:W-:Y:S01]  /*5490*/  IMAD.U32 R6, RZ, RZ, UR6 ;  /* 0x00000006ff067e24 */ /* 0x000fe2000f8e00ff */
[----:B--2---:R-:W-:Y:S01]  /*54a0*/  MOV R11, UR5 ;  /* 0x00000005000b7c02 */ /* 0x004fe20008000f00 */
[----:B------:R-:W-:Y:S02]  /*54b0*/  IMAD.U32 R10, RZ, RZ, UR4 ;  /* 0x00000004ff0a7e24 */ /* 0x000fe4000f8e00ff */
[----:B------:R-:W-:Y:S07]  /*54c0*/  LEPC R20, `(.L_x_87) ;  /* 0x000000001014794e */ /* 0x000fee0000000000 */
[----:B---3-5:R-:W-:Y:S05]  /*54d0*/  CALL.ABS.NOINC R14 ;  /* 0x000000000e007343 */ /* 0x028fea0003c00000 */
.L_x_87:
[----:B------:R-:W1:Y:S01]  /*54e0*/  LDCU.64 UR8, c[0x4][0x80] ;  /* 0x01001000ff0877ac */ /* 0x000e620008000a00 */
[----:B------:R-:W2:Y:S01]  /*54f0*/  LDC.64 R2, c[0x4][R2] ;  /* 0x0100000002027b82 */ /* 0x000ea20000000a00 */
[----:B------:R-:W-:Y:S02]  /*5500*/  HFMA2 R12, -RZ, RZ, 0, 5.9604644775390625e-08 ;  /* 0x00000001ff0c7431 */ /* 0x000fe400000001ff */
[----:B------:R-:W-:Y:S02]  /*5510*/  IMAD.MOV.U32 R8, RZ, RZ, 0x70 ;  /* 0x00000070ff087424 */ /* 0x000fe400078e00ff */
[----:B------:R-:W-:Y:S01]  /*5520*/  IMAD.MOV.U32 R13, RZ, RZ, RZ ;  /* 0x000000ffff0d7224 */ /* 0x000fe200078e00ff */
[----:B------:R-:W3:Y:S01]  /*5530*/  LDCU.64 UR6, c[0x4][0x88] ;  /* 0x01001100ff0677ac */ /* 0x000ee20008000a00 */
[----:B------:R-:W4:Y:S01]  /*5540*/  LDCU.64 UR4, c[0x4][0x8] ;  /* 0x01000100ff0477ac */ /* 0x000f220008000a00 */
[----:B-1----:R-:W-:Y:S02]  /*5550*/  MOV R4, UR8 ;  /* 0x0000000800047c02 */ /* 0x002fe40008000f00 */
[----:B------:R-:W-:Y:S02]  /*5560*/  MOV R5, UR9 ;  /* 0x0000000900057c02 */ /* 0x000fe40008000f00 */
[----:B---3--:R-:W-:Y:S01]  /*5570*/  MOV R7, UR7 ;  /* 0x0000000700077c02 */ /* 0x008fe20008000f00 */
[----:B------:R-:W-:Y:S01]  /*5580*/  IMAD.U32 R6, RZ, RZ, UR6 ;  /* 0x00000006ff067e24 */ /* 0x000fe2000f8e00ff */
[----:B----4-:R-:W-:Y:S01]  /*5590*/  MOV R11, UR5 ;  /* 0x00000005000b7c02 */ /* 0x010fe20008000f00 */
[----:B------:R-:W-:Y:S02]  /*55a0*/  IMAD.U32 R10, RZ, RZ, UR4 ;  /* 0x00000004ff0a7e24 */ /* 0x000fe4000f8e00ff */
[----:B------:R-:W-:Y:S07]  /*55b0*/  LEPC R20, `(.L_x_86) ;  /* 0x000000001014794e */ /* 0x000fee0000000000 */
[----:B--2---:R-:W-:Y:S05]  /*55c0*/  CALL.ABS.NOINC R2 ;  /* 0x0000000002007343 */ /* 0x004fea0003c00000 */
.L_x_86:
[----:B------:R-:W-:Y:S01]  /*55d0*/  ISETP.NE.U32.AND P2, PT, R134, RZ, PT ;  /* 0x000000ff8600720c */ /* 0x000fe20003f45070 */
[----:B------:R-:W-:Y:S01]  /*55e0*/  UISETP.NE.AND UP1, UPT, UR44, URZ, UPT ;  /* 0x000000ff2c00728c */ /* 0x000fe2000bf25270 */
[----:B------:R-:W-:Y:S02]  /*55f0*/  ISETP.NE.U32.AND P4, PT, R130, RZ, PT ;  /* 0x000000ff8200720c */ /* 0x000fe40003f85070 */
[----:B------:R-:W-:Y:S02]  /*5600*/  ISETP.NE.AND.EX P2, PT, R135, RZ, PT, P2 ;  /* 0x000000ff8700720c */ /* 0x000fe40003f45320 */
[----:B------:R-:W-:Y:S02]  /*5610*/  PLOP3.LUT P1, PT, PT, PT, PT, 0x8, 0x80 ;  /* 0x000000000080781c */ /* 0x000fe40003f2e170 */
[----:B------:R-:W-:Y:S02]  /*5620*/  PLOP3.LUT P0, PT, PT, PT, UP1, 0x80, 0x8 ;  /* 0x000000000008781c */ /* 0x000fe40003f0f018 */
[----:B------:R-:W-:Y:S02]  /*5630*/  ISETP.NE.AND.EX P4, PT, R131, RZ, PT, P4 ;  /* 0x000000ff8300720c */ /* 0x000fe40003f85340 */
[----:B------:R-:W1:Y:S09]  /*5640*/  @UP1 LDCU.64 UR4, c[0x0][0x888] ;  /* 0x00011100ff0417ac */ /* 0x000e720008000a00 */
[----:B------:R-:W-:Y:S01]  /*5650*/  @P0 PLOP3.LUT P1, PT, P2, PT, PT, 0x80, 0x8 ;  /* 0x000000000008081c */ /* 0x000fe2000172f070 */
[----:B-1----:R-:W-:Y:S04]  /*5660*/  @UP1 UISETP.NE.U32.AND UP0, UPT, UR4, URZ, UPT ;  /* 0x000000ff0400128c */ /* 0x002fe8000bf05070 */
[----:B------:R-:W-:Y:S04]  /*5670*/  @UP1 UISETP.NE.AND.EX UP0, UPT, UR5, URZ, UPT, UP0 ;  /* 0x000000ff0500128c */ /* 0x000fe8000bf05300 */
[----:B------:R-:W-:Y:S01]  /*5680*/  @UP1 USEL UR4, URZ, 0xffffffff, UP0 ;  /* 0xffffffffff041887 */ /* 0x000fe20008000000 */
[----:B------:R-:W-:Y:S11]  /*5690*/  @!P2 BRA `(.L_x_88) ;  /* 0x00000000002ca947 */ /* 0x000ff60003800000 */
[----:B------:R-:W-:Y:S01]  /*56a0*/  ISETP.NE.U32.AND P3, PT, R132, RZ, PT ;  /* 0x000000ff8400720c */ /* 0x000fe20003f65070 */
[----:B------:R-:W-:Y:S03]  /*56b0*/  IMAD.MOV.U32 R142, RZ, RZ, 0x1 ;  /* 0x00000001ff8e7424 */ /* 0x000fe600078e00ff */
[----:B------:R-:W-:Y:S11]  /*56c0*/  ISETP.NE.AND.EX P3, PT, R133, RZ, PT, P3 ;  /* 0x000000ff8500720c */ /* 0x000ff60003f65330 */
[----:B------:R-:W-:Y:S02]  /*56d0*/  @!UPT UIADD3 URZ, UPT, UPT, URZ, URZ, URZ ;  /* 0x000000fffffff290 */ /* 0x000fe4000fffe0ff */
[----:B------:R-:W1:Y:S01]  /*56e0*/  @P3 LDC.64 R2, c[0x0][0x888] ;  /* 0x00022200ff023b82 */ /* 0x000e620000000a00 */
[----:B------:R-:W-:Y:S04]  /*56f0*/  @P3 IMAD R0, R134, UR36, RZ ;  /* 0x0000002486003c24 */ /* 0x000fe8000f8e02ff */
[----:B-1----:R-:W-:Y:S04]  /*5700*/  @P3 IMAD.WIDE R2, R0, 0x4, R2 ;  /* 0x0000000400023825 */ /* 0x002fe800078e0202 */
[----:B------:R-:W-:Y:S01]  /*5710*/  HFMA2 R0, -RZ, RZ, 0, 5.9604644775390625e-08 ;  /* 0x00000001ff007431 */ /* 0x000fe200000001ff */
[----:B-----5:R1:W5:Y:S04]  /*5720*/  @P3 LDG.E R83, desc[UR46][R2.64] ;  /* 0x0000002e02533981 */ /* 0x020368000c1e1900 */
[----:B------:R-:W-:Y:S01]  /*5730*/  @!P3 PRMT R142, R0, 0x7610, R142 ;  /* 0x00007610008eb816 */ /* 0x000fe2000000008e */
[----:B-1----:R-:W2:Y:S06]  /*5740*/  @!P3 LDC R83, c[0x0][0x880] ;  /* 0x00022000ff53bb82 */ /* 0x002eac0000000800 */
.L_x_88:
[----:B------:R-:W-:Y:S05]  /*5750*/  @!P4 BRA `(.L_x_89) ;  /* 0x000000000020c947 */ /* 0x000fea0003800000 */
[----:B------:R-:W-:Y:S04]  /*5760*/  ISETP.NE.U32.AND P3, PT, R128, RZ, PT ;  /* 0x000000ff8000720c */ /* 0x000fe80003f65070 */
[----:B------:R-:W-:Y:S11]  /*5770*/  ISETP.NE.AND.EX P3, PT, R129, RZ, PT, P3 ;  /* 0x000000ff8100720c */ /* 0x000ff60003f65330 */
[----:B------:R-:W-:Y:S02]  /*5780*/  @!UPT UIADD3 URZ, UPT, UPT, URZ, URZ, URZ ;  /* 0x000000fffffff290 */ /* 0x000fe4000fffe0ff */
[----:B------:R-:W1:Y:S01]  /*5790*/  @P3 LDC.64 R2, c[0x0][0x8a8] ;  /* 0x00022a00ff023b82 */ /* 0x000e620000000a00 */
[----:B------:R-:W-:Y:S04]  /*57a0*/  @P3 IMAD R0, R130, UR36, RZ ;  /* 0x0000002482003c24 */ /* 0x000fe8000f8e02ff */
[----:B-1----:R-:W-:Y:S05]  /*57b0*/  @P3 IMAD.WIDE R2, R0, 0x4, R2 ;  /* 0x0000000400023825 */ /* 0x002fea00078e0202 */
[----:B-----5:R1:W5:Y:S02]  /*57c0*/  @P3 LDG.E R82, desc[UR46][R2.64] ;  /* 0x0000002e02523981 */ /* 0x020364000c1e1900 */
[----:B-1----:R-:W3:Y:S02]  /*57d0*/  @!P3 LDC R82, c[0x0][0x8a0] ;  /* 0x00022800ff52bb82 */ /* 0x002ee40000000800 */
.L_x_89:
[----:B--2--5:R-:W-:Y:S01]  /*57e0*/  @P0 FSETP.NEU.AND P4, PT, R83, RZ, PT ;  /* 0x000000ff5300020b */ /* 0x024fe20003f8d000 */
[----:B------:R-:W-:Y:S01]  /*57f0*/  IMAD.U32 R0, RZ, RZ, UR4 ;  /* 0x00000004ff007e24 */ /* 0x000fe2000f8e00ff */
[----:B------:R-:W-:Y:S01]  /*5800*/  @P0 LOP3.LUT P3, RZ, R142, 0xff, RZ, 0xc0, !PT ;  /* 0x000000ff8eff0812 */ /* 0x000fe2000786c0ff */
[----:B------:R-:W-:Y:S01]  /*5810*/  BSSY B1, `(.L_x_90) ;  /* 0x0000048000017945 */ /* 0x000fe20003800000 */
[----:B------:R-:W-:Y:S02]  /*5820*/  @P0 SEL R2, RZ, 0xffffffff, P4 ;  /* 0xffffffffff020807 */ /* 0x000fe40002000000 */
[----:B------:R-:W-:Y:S02]  /*5830*/  CS2R R126, SRZ ;  /* 0x00000000007e7805 */ /* 0x000fe4000001ff00 */
[----:B------:R-:W-:Y:S02]  /*5840*/  LEA R17, R81, UR40, 0x3 ;  /* 0x0000002851117c11 */ /* 0x000fe4000f8e18ff */
[----:B------:R-:W-:Y:S02]  /*5850*/  CS2R R124, SRZ ;  /* 0x00000000007c7805 */ /* 0x000fe4000001ff00 */
[----:B------:R-:W-:Y:S01]  /*5860*/  @P1 SEL R2, R0, R2, !P3 ;  /* 0x0000000200021207 */ /* 0x000fe20005800000 */
[----:B------:R-:W-:Y:S01]  /*5870*/  IMAD.U32 R0, RZ, RZ, UR42 ;  /* 0x0000002aff007e24 */ /* 0x000fe2000f8e00ff */
[----:B------:R-:W-:Y:S02]  /*5880*/  PLOP3.LUT P4, PT, PT, PT, PT, 0x8, 0x80 ;  /* 0x000000000080781c */ /* 0x000fe40003f8e170 */
[----:B------:R-:W-:Y:S02]  /*5890*/  CS2R R118, SRZ ;  /* 0x0000000000767805 */ /* 0x000fe4000001ff00 */
[----:B------:R-:W-:Y:S02]  /*58a0*/  @P0 LOP3.LUT R2, R2, 0x1, RZ, 0xc0, !PT ;  /* 0x0000000102020812 */ /* 0x000fe400078ec0ff */
[----:B------:R-:W-:Y:S02]  /*58b0*/  CS2R R116, SRZ ;  /* 0x0000000000747805 */ /* 0x000fe4000001ff00 */
[----:B------:R-:W-:Y:S02]  /*58c0*/  LEA R0, R0, UR40, 0x3 ;  /* 0x0000002800007c11 */ /* 0x000fe4000f8e18ff */
[----:B------:R-:W-:Y:S02]  /*58d0*/  CS2R R110, SRZ ;  /* 0x00000000006e7805 */ /* 0x000fe4000001ff00 */
[----:B------:R-:W-:Y:S02]  /*58e0*/  ISETP.NE.U32.OR P5, PT, R2, 0x1, !P0 ;  /* 0x000000010200780c */ /* 0x000fe400047a5470 */
[----:B------:R-:W-:Y:S02]  /*58f0*/  CS2R R108, SRZ ;  /* 0x00000000006c7805 */ /* 0x000fe4000001ff00 */
[----:B------:R-:W-:Y:S02]  /*5900*/  LOP3.LUT R2, R152, 0x1, RZ, 0x3c, !PT ;  /* 0x0000000198027812 */ /* 0x000fe400078e3cff */
[----:B------:R-:W-:Y:S02]  /*5910*/  CS2R R102, SRZ ;  /* 0x0000000000667805 */ /* 0x000fe4000001ff00 */
[----:B------:R-:W-:Y:S02]  /*5920*/  P2R R156, PR, RZ, 0x20 ;  /* 0x00000020ff9c7803 */ /* 0x000fe40000000000 */
[----:B------:R-:W-:Y:S02]  /*5930*/  CS2R R100, SRZ ;  /* 0x0000000000647805 */ /* 0x000fe4000001ff00 */
[----:B------:R-:W-:Y:S02]  /*5940*/  CS2R R94, SRZ ;  /* 0x00000000005e7805 */ /* 0x000fe4000001ff00 */
[----:B------:R-:W-:Y:S02]  /*5950*/  CS2R R92, SRZ ;  /* 0x00000000005c7805 */ /* 0x000fe4000001ff00 */
[----:B------:R-:W-:Y:S02]  /*5960*/  CS2R R86, SRZ ;  /* 0x0000000000567805 */ /* 0x000fe4000001ff00 */
[----:B------:R-:W-:Y:S02]  /*5970*/  CS2R R84, SRZ ;  /* 0x0000000000547805 */ /* 0x000fe4000001ff00 */
[----:B------:R-:W-:Y:S02]  /*5980*/  CS2R R90, SRZ ;  /* 0x00000000005a7805 */ /* 0x000fe4000001ff00 */
[----:B------:R-:W-:Y:S02]  /*5990*/  CS2R R88, SRZ ;  /* 0x0000000000587805 */ /* 0x000fe4000001ff00 */
[----:B------:R-:W-:Y:S04]  /*59a0*/  @P5 SHF.L.U32 R3, R2, 0x1f, RZ ;  /* 0x0000001f02035819 */ /* 0x000fe800000006ff */
[----:B------:R1:W2:Y:S02]  /*59b0*/  @P5 SYNCS.PHASECHK.TRANS64.TRYWAIT P0, [R0+URZ+0x90], R3 ;  /* 0x00009003000055a7 */ /* 0x0002a400080011ff */
[----:B-1----:R-:W-:Y:S04]  /*59c0*/  SHF.L.U32 R3, R151, 0x1f, RZ ;  /* 0x0000001f97037819 */ /* 0x002fe800000006ff */
[----:B------:R1:W4:Y:S01]  /*59d0*/  SYNCS.PHASECHK.TRANS64.TRYWAIT P3, [R17+URZ+0xe0], R3 ;  /* 0x0000e003110075a7 */ /* 0x00032200080611ff */
[----:B--2---:R-:W-:Y:S01]  /*59e0*/  @P5 PLOP3.LUT P4, PT, P0, PT, PT, 0x8, 0x80 ;  /* 0x000000000080581c */ /* 0x004fe2000078e170 */
[----:B------:R-:W-:Y:S01]  /*59f0*/  @!UPT UIADD3 URZ, UPT, UPT, URZ, URZ, URZ ;  /* 0x000000fffffff290 */ /* 0x000fe2000fffe0ff */
[----:B-1----:R-:W-:Y:S11]  /*5a00*/  @!P5 BRA `(.L_x_91) ;  /* 0x0000000000a0d947 */ /* 0x002ff60003800000 */
[----:B------:R-:W-:Y:S01]  /*5a10*/  ISETP.NE.U32.AND P0, PT, RZ, UR38, PT ;  /* 0x00000026ff007c0c */ /* 0x000fe2000bf05070 */
[----:B------:R-:W-:Y:S01]  /*5a20*/  BSSY B0, `(.L_x_92) ;  /* 0x000000d000007945 */ /* 0x000fe20003800000 */
[----:B------:R-:W-:Y:S02]  /*5a30*/  FSETP.NEU.AND P1, PT, R83, RZ, PT ;  /* 0x000000ff5300720b */ /* 0x000fe40003f2d000 */
[----:B------:R-:W-:Y:S02]  /*5a40*/  ISETP.NE.AND.EX P0, PT, RZ, UR39, PT, P0 ;  /* 0x00000027ff007c0c */ /* 0x000fe4000bf05300 */
[----:B------:R-:W-:Y:S02]  /*5a50*/  SEL R5, RZ, 0xffffffff, P1 ;  /* 0xffffffffff057807 */ /* 0x000fe40000800000 */
[----:B------:R-:W-:Y:S02]  /*5a60*/  LOP3.LUT P1, RZ, R142, 0xff, RZ, 0xc0, !PT ;  /* 0x000000ff8eff7812 */ /* 0x000fe4000782c0ff */
[----:B------:R-:W-:Y:S04]  /*5a70*/  SEL R4, RZ, 0xffffffff, P0 ;  /* 0xffffffffff047807 */ /* 0x000fe80000000000 */
[----:B------:R-:W-:Y:S01]  /*5a80*/  @P2 SEL R5, R4, R5, !P1 ;  /* 0x0000000504052207 */ /* 0x000fe20004800000 */
[----:B------:R-:W-:Y:S03]  /*5a90*/  IMAD.U32 R4, RZ, RZ, UR42 ;  /* 0x0000002aff047e24 */ /* 0x000fe6000f8e00ff */
[----:B------:R-:W-:Y:S01]  /*5aa0*/  LOP3.LUT R5, R5, 0x1, RZ, 0xc0, !PT ;  /* 0x0000000105057812 */ /* 0x000fe200078ec0ff */
[----:B------:R-:W-:Y:S06]  /*5ab0*/  @!P4 BRA `(.L_x_93) ;  /* 0x00000000000cc947 */ /* 0x000fec0003800000 */
[----:B------:R-:W-:Y:S04]  /*5ac0*/  SHF.L.U32 R2, R2, 0x1f, RZ ;  /* 0x0000001f02027819 */ /* 0x000fe800000006ff */
[----:B------:R-:W1:Y:S02]  /*5ad0*/  SYNCS.PHASECHK.TRANS64.TRYWAIT P0, [R0+URZ+0x90], R2 ;  /* 0x00009002000075a7 */ /* 0x000e6400080011ff */
[----:B-1----:R-:W-:Y:S05]  /*5ae0*/  @!P0 BRA `(.L_x_94) ;  /* 0x0000002800a08947 */ /* 0x002fea0003800000 */
.L_x_93:
[----:B------:R-:W-:Y:S05]  /*5af0*/  BSYNC B0 ;  /* 0x0000000000007941 */ /* 0x000fea0003800000 */
.L_x_92:
[----:B------:R-:W-:Y:S02]  /*5b00*/  ISETP.NE.U32.AND P0, PT, R5, 0x1, PT ;  /* 0x000000010500780c */ /* 0x000fe40003f05070 */
[----:B------:R-:W-:Y:S02]  /*5b10*/  CS2R R90, SRZ ;  /* 0x00000000005a7805 */ /* 0x000fe4000001ff00 */
        /* <DEDUP_REMOVED lines=10> */
[----:B------:R-:W-:Y:S01]  /*5bc0*/  CS2R R116, SRZ ;  /* 0x0000000000747805 */ /* 0x000fe2000001ff00 */
[----:B-1----:R-:W-:Y:S01]  /*5bd0*/  @P0 IMAD R0, R4, 0x1c00, R146 ;  /* 0x00001c0004000824 */ /* 0x002fe200078e0292 */
[----:B------:R-:W-:Y:S01]  /*5be0*/  CS2R R124, SRZ ;  /* 0x00000000007c7805 */ /* 0x000fe2000001ff00 */
[----:B------:R-:W-:Y:S01]  /*5bf0*/  IMAD.MOV.U32 R126, RZ, RZ, RZ ;  /* 0x000000ffff7e7224 */ /* 0x000fe200078e00ff */
[----:B------:R-:W-:Y:S05]  /*5c00*/  @P0 WARPSYNC.ALL ;  /* 0x0000000000000948 */ /* 0x000fea0003800000 */
[----:B------:R-:W-:Y:S05]  /*5c10*/  @P0 LEA R0, R0, UR40, 0x1 ;  /* 0x0000002800000c11 */ /* 0x000fea000f8e08ff */
[----:B------:R1:W2:Y:S04]  /*5c20*/  @P0 LDSM.16.M88.4 R88, [R0+0x200] ;  /* 0x000200000058083b */ /* 0x0002a80000000200 */
[----:B------:R1:W1:Y:S04]  /*5c30*/  @P0 LDSM.16.M88.4 R84, [R0+0xa00] ;  /* 0x000a00000054083b */ /* 0x0002680000000200 */
[----:B------:R1:W1:Y:S04]  /*5c40*/  @P0 LDSM.16.M88.4 R92, [R0+0x1200] ;  /* 0x00120000005c083b */ /* 0x0002680000000200 */
[----:B------:R1:W1:Y:S04]  /*5c50*/  @P0 LDSM.16.M88.4 R100, [R0+0x1a00] ;  /* 0x001a00000064083b */ /* 0x0002680000000200 */
[----:B------:R1:W1:Y:S04]  /*5c60*/  @P0 LDSM.16.M88.4 R108, [R0+0x2200] ;  /* 0x00220000006c083b */ /* 0x0002680000000200 */
[----:B------:R1:W1:Y:S04]  /*5c70*/  @P0 LDSM.16.M88.4 R116, [R0+0x2a00] ;  /* 0x002a00000074083b */ /* 0x0002680000000200 */
[----:B------:R1:W1:Y:S02]  /*5c80*/  @P0 LDSM.16.M88.4 R124, [R0+0x3200] ;  /* 0x00320000007c083b */ /* 0x0002640000000200 */
.L_x_91:
[----:B------:R-:W-:Y:S05]  /*5c90*/  BSYNC B1 ;  /* 0x0000000000017941 */ /* 0x000fea0003800000 */
.L_x_90:
[C---:B------:R-:W-:Y:S04]  /*5ca0*/  LEA.HI R2, R81.reuse, R81, RZ, 0x1 ;  /* 0x0000005151027211 */ /* 0x040fe800078f08ff */
[----:B-1----:R-:W-:Y:S02]  /*5cb0*/  SHF.R.U32.HI R0, RZ, 0x1, R2 ;  /* 0x00000001ff007819 */ /* 0x002fe40000011602 */
[----:B------:R-:W-:Y:S03]  /*5cc0*/  LOP3.LUT R2, R2, 0xffe, RZ, 0xc0, !PT ;  /* 0x00000ffe02027812 */ /* 0x000fe600078ec0ff */
[----:B------:R-:W-:Y:S02]  /*5cd0*/  IMAD R0, R0, 0x70, R16 ;  /* 0x0000007000007824 */ /* 0x000fe400078e0210 */
[----:B------:R-:W-:Y:S04]  /*5ce0*/  IMAD.IADD R2, R81, 0x1, -R2 ;  /* 0x0000000151027824 */ /* 0x000fe800078e0a02 */
[----:B------:R-:W-:Y:S05]  /*5cf0*/  IMAD R2, R2, 0x100000, R0 ;  /* 0x0010000002027824 */ /* 0x000fea00078e0200 */
[----:B------:R-:W-:Y:S04]  /*5d00*/  SHF.R.U32.HI R0, RZ, 0x15, R2 ;  /* 0x00000015ff007819 */ /* 0x000fe80000011602 */
[----:B------:R-:W-:Y:S01]  /*5d10*/  LOP3.LUT P0, RZ, R0, 0x3, R147, 0x48, !PT ;  /* 0x0000000300ff7812 */ /* 0x000fe20007804893 */
[----:B------:R-:W-:Y:S01]  /*5d20*/  @!UPT UIADD3 URZ, UPT, UPT, URZ, URZ, URZ ;  /* 0x000000fffffff290 */ /* 0x000fe2000fffe0ff */
[----:B----4-:R-:W-:Y:S11]  /*5d30*/  @P3 BRA `(.L_x_95) ;  /* 0x0000000000083947 */ /* 0x010ff60003800000 */
[----:B------:R-:W1:Y:S02]  /*5d40*/  SYNCS.PHASECHK.TRANS64.TRYWAIT P1, [R17+URZ+0xe0], R3 ;  /* 0x0000e003110075a7 */ /* 0x000e6400080211ff */
[----:B-1----:R-:W-:Y:S05]  /*5d50*/  @!P1 BRA `(.L_x_96) ;  /* 0x0000002800189947 */ /* 0x002fea0003800000 */
.L_x_95:
[----:B------:R-:W-:Y:S05]  /*5d60*/  @!P0 BRA `(.L_x_97) ;  /* 0x0000000000408947 */ /* 0x000fea0003800000 */
[----:B------:R-:W4:Y:S01]  /*5d70*/  LDCU.64 UR8, c[0x4][0x70] ;  /* 0x01000e00ff0877ac */ /* 0x000f220008000a00 */
[----:B------:R-:W-:Y:S01]  /*5d80*/  MOV R15, 0x0 ;  /* 0x00000000000f7802 */ /* 0x000fe20000000f00 */
[----:B------:R-:W-:Y:S02]  /*5d90*/  HFMA2 R12, -RZ, RZ, 0, 5.9604644775390625e-08 ;  /* 0x00000001ff0c7431 */ /* 0x000fe400000001ff */
[----:B------:R-:W-:Y:S02]  /*5da0*/  IMAD.MOV.U32 R8, RZ, RZ, 0x192 ;  /* 0x00000192ff087424 */ /* 0x000fe400078e00ff */
[----:B------:R-:W-:Y:S01]  /*5db0*/  IMAD.MOV.U32 R13, RZ, RZ, RZ ;  /* 0x000000ffff0d7224 */ /* 0x000fe200078e00ff */
[----:B------:R-:W5:Y:S01]  /*5dc0*/  LDCU.64 UR6, c[0x4][0x78] ;  /* 0x01000f00ff0677ac */ /* 0x000f620008000a00 */
[----:B------:R-:W1:Y:S01]  /*5dd0*/  LDC.64 R14, c[0x4][R15] ;  /* 0x010000000f0e7b82 */ /* 0x000e620000000a00 */
[----:B------:R-:W2:Y:S01]  /*5de0*/  LDCU.64 UR4, c[0x4][0x10] ;  /* 0x01000200ff0477ac */ /* 0x000ea20008000a00 */
[----:B----4-:R-:W-:Y:S01]  /*5df0*/  MOV R5, UR9 ;  /* 0x0000000900057c02 */ /* 0x010fe20008000f00 */
[----:B------:R-:W-:Y:S01]  /*5e00*/  IMAD.U32 R4, RZ, RZ, UR8 ;  /* 0x00000008ff047e24 */ /* 0x000fe2000f8e00ff */
[----:B-----5:R-:W-:Y:S01]  /*5e10*/  MOV R7, UR7 ;  /* 0x0000000700077c02 */ /* 0x020fe20008000f00 */
[----:B------:R-:W-:Y:S01]  /*5e20*/  IMAD.U32 R6, RZ, RZ, UR6 ;  /* 0x00000006ff067e24 */ /* 0x000fe2000f8e00ff */
[----:B--2---:R-:W-:Y:S01]  /*5e30*/  MOV R11, UR5 ;  /* 0x00000005000b7c02 */ /* 0x004fe20008000f00 */
[----:B------:R-:W-:Y:S02]  /*5e40*/  IMAD.U32 R10, RZ, RZ, UR4 ;  /* 0x00000004ff0a7e24 */ /* 0x000fe4000f8e00ff */
[----:B------:R-:W-:Y:S07]  /*5e50*/  LEPC R20, `(.L_x_97) ;  /* 0x000000001014794e */ /* 0x000fee0000000000 */
[----:B-1-3--:R-:W-:Y:S05]  /*5e60*/  CALL.ABS.NOINC R14 ;  /* 0x000000000e007343 */ /* 0x00afea0003c00000 */
.L_x_97:
[----:B------:R-:W-:Y:S05]  /*5e70*/  WARPSYNC.ALL ;  /* 0x0000000000007948 */ /* 0x000fea0003800000 */
[C---:B------:R-:W-:Y:S01]  /*5e80*/  R2UR UR4, R2.reuse ;  /* 0x00000000020472ca */ /* 0x040fe200000e0000 */
[----:B------:R-:W-:Y:S05]  /*5e90*/  VIADD R0, R2, 0x10 ;  /* 0x0000001002007836 */ /* 0x000fea0000000000 */
[----:B------:R-:W-:Y:S04]  /*5ea0*/  SHF.R.U32.HI R0, RZ, 0x15, R0 ;  /* 0x00000015ff007819 */ /* 0x000fe80000011600 */
[----:B------:R-:W-:Y:S03]  /*5eb0*/  LOP3.LUT P0, RZ, R0, 0x3, R147, 0x48, !PT ;  /* 0x0000000300ff7812 */ /* 0x000fe60007804893 */
[----:B------:R-:W4:Y:S10]  /*5ec0*/  LDTM.16dp256bit.x2 R64, tmem[UR4] ;  /* 0x00000004004079ee */ /* 0x000f3400080a0000 */
[----:B----4-:R-:W-:Y:S05]  /*5ed0*/  @!P0 BRA `(.L_x_98) ;  /* 0x0000000000408947 */ /* 0x010fea0003800000 */
        /* <DEDUP_REMOVED lines=16> */
.L_x_98:
[----:B------:R-:W-:Y:S05]  /*5fe0*/  WARPSYNC.ALL ;  /* 0x0000000000007948 */ /* 0x000fea0003800000 */
[C---:B------:R-:W-:Y:S01]  /*5ff0*/  R2UR UR4, R2.reuse ;  /* 0x00000000020472ca */ /* 0x040fe200000e0000 */
[----:B------:R-:W-:Y:S05]  /*6000*/  VIADD R0, R2, 0x20 ;  /* 0x0000002002007836 */ /* 0x000fea0000000000 */
[----:B------:R-:W-:Y:S04]  /*6010*/  SHF.R.U32.HI R0, RZ, 0x15, R0 ;  /* 0x00000015ff007819 */ /* 0x000fe80000011600 */
[----:B------:R-:W-:Y:S03]  /*6020*/  LOP3.LUT P0, RZ, R0, 0x3, R147, 0x48, !PT ;  /* 0x0000000300ff7812 */ /* 0x000fe60007804893 */
[----:B------:R-:W4:Y:S10]  /*6030*/  LDTM.16dp256bit.x2 R56, tmem[UR4+0x10] ;  /* 0x00001004003879ee */ /* 0x000f3400080a0000 */
        /* <DEDUP_REMOVED lines=17> */
.L_x_99:
        /* <DEDUP_REMOVED lines=23> */
.L_x_100:
        /* <DEDUP_REMOVED lines=23> */
.L_x_101:
        /* <DEDUP_REMOVED lines=23> */
.L_x_102:
        /* <DEDUP_REMOVED lines=23> */
.L_x_103:
[----:B------:R-:W-:Y:S01]  /*6710*/  ISETP.NE.AND P0, PT, R153, RZ, PT ;  /* 0x000000ff9900720c */ /* 0x000fe20003f05270 */
[----:B------:R-:W-:Y:S05]  /*6720*/  WARPSYNC.ALL ;  /* 0x0000000000007948 */ /* 0x000fea0003800000 */
[----:B------:R-:W-:Y:S01]  /*6730*/  HADD2.F32 R96, -RZ, R101.H0_H0 ;  /* 0x20000065ff607230 */ /* 0x000fe20000004100 */
[----:B------:R-:W-:Y:S01]  /*6740*/  R2UR UR4, R2 ;  /* 0x00000000020472ca */ /* 0x000fe200000e0000 */
[C---:B---3--:R-:W-:Y:S01]  /*6750*/  FMUL R0, R82.reuse, R64 ;  /* 0x0000004052007220 */ /* 0x048fe20000400000 */
[--C-:B--2---:R-:W-:Y:S02]  /*6760*/  HADD2.F32 R64, -RZ, R88.reuse.H0_H0 ;  /* 0x20000058ff407230 */ /* 0x104fe40000004100 */
[C---:B------:R-:W-:Y:S01]  /*6770*/  FMUL R2, R82.reuse, R65 ;  /* 0x0000004152027220 */ /* 0x040fe20000400000 */
[----:B------:R-:W-:Y:S02]  /*6780*/  HADD2.F32 R65, -RZ, R88.H1_H1 ;  /* 0x30000058ff417230 */ /* 0x000fe40000004100 */
[C---:B-1----:R-:W-:Y:S01]  /*6790*/  FMUL R3, R82.reuse, R66 ;  /* 0x0000004252037220 */ /* 0x042fe20000400000 */
[--C-:B------:R-:W-:Y:S02]  /*67a0*/  HADD2.F32 R66, -RZ, R89.reuse.H0_H0 ;  /* 0x20000059ff427230 */ /* 0x100fe40000004100 */
[C---:B------:R-:W-:Y:S01]  /*67b0*/  FFMA R0, R83.reuse, R64, R0 ;  /* 0x0000004053007223 */ /* 0x040fe20000000000 */
[C---:B------:R-:W-:Y:S01]  /*67c0*/  FMUL R12, R82.reuse, R67 ;  /* 0x00000043520c7220 */ /* 0x040fe20000400000 */
[----:B------:R-:W-:Y:S02]  /*67d0*/  HADD2.F32 R67, -RZ, R89.H1_H1 ;  /* 0x30000059ff437230 */ /* 0x000fe40000004100 */
[C---:B------:R-:W-:Y:S01]  /*67e0*/  FFMA R2, R83.reuse, R65, R2 ;  /* 0x0000004153027223 */ /* 0x040fe20000000002 */
[C---:B------:R-:W-:Y:S01]  /*67f0*/  FFMA R3, R83.reuse, R66, R3 ;  /* 0x0000004253037223 */ /* 0x040fe20000000003 */
[----:B------:R-:W-:Y:S01]  /*6800*/  FMUL R13, R82, R68 ;  /* 0x00000044520d7220 */ /* 0x000fe20000400000 */
[----:B------:R-:W1:Y:S01]  /*6810*/  LDTM.16dp256bit.x2 R4, tmem[UR4+0x60] ;  /* 0x00006004000479ee */ /* 0x000e6200080a0000 */
[----:B------:R-:W-:Y:S01]  /*6820*/  NOP ;  /* 0x0000000000007918 */ /* 0x000fe20000000000 */
[----:B------:R-:W-:Y:S01]  /*6830*/  F2FP.F16.F32.PACK_AB R64, R2, R0 ;  /* 0x000000000240723e */ /* 0x000fe200000000ff */
[----:B------:R-:W-:Y:S01]  /*6840*/  FFMA R12, R83, R67, R12 ;  /* 0x00000043530c7223 */ /* 0x000fe2000000000c */
[--C-:B------:R-:W-:Y:S02]  /*6850*/  HADD2.F32 R68, -RZ, R90.reuse.H0_H0 ;  /* 0x2000005aff447230 */ /* 0x100fe40000004100 */
[C---:B------:R-:W-:Y:S01]  /*6860*/  FMUL R14, R82.reuse, R69 ;  /* 0x00000045520e7220 */ /* 0x040fe20000400000 */
[----:B------:R-:W-:Y:S01]  /*6870*/  R2UR UR5, R17 ;  /* 0x00000000110572ca */ /* 0x000fe200000e0000 */
[----:B------:R-:W-:Y:S01]  /*6880*/  FMUL R15, R82, R70 ;  /* 0x00000046520f7220 */ /* 0x000fe20000400000 */
[----:B------:R-:W-:Y:S01]  /*6890*/  HADD2.F32 R69, -RZ, R90.H1_H1 ;  /* 0x3000005aff457230 */ /* 0x000fe20000004100 */
[----:B------:R-:W-:Y:S01]  /*68a0*/  F2FP.F16.F32.PACK_AB R65, R12, R3 ;  /* 0x000000030c41723e */ /* 0x000fe200000000ff */
[C---:B------:R-:W-:Y:S01]  /*68b0*/  FFMA R13, R83.reuse, R68, R13 ;  /* 0x00000044530d7223 */ /* 0x040fe2000000000d */
[C---:B------:R-:W-:Y:S01]  /*68c0*/  FMUL R17, R82.reuse, R71 ;  /* 0x0000004752117220 */ /* 0x040fe20000400000 */
[--C-:B------:R-:W-:Y:S02]  /*68d0*/  HADD2.F32 R70, -RZ, R91.reuse.H0_H0 ;  /* 0x2000005bff467230 */ /* 0x100fe40000004100 */
[C---:B------:R-:W-:Y:S01]  /*68e0*/  FFMA R14, R83.reuse, R69, R14 ;  /* 0x00000045530e7223 */ /* 0x040fe2000000000e */
[----:B------:R-:W-:Y:S02]  /*68f0*/  HADD2.F32 R71, -RZ, R91.H1_H1 ;  /* 0x3000005bff477230 */ /* 0x000fe40000004100 */
[C---:B------:R-:W-:Y:S01]  /*6900*/  FMUL R20, R82.reuse, R58 ;  /* 0x0000003a52147220 */ /* 0x040fe20000400000 */
[----:B------:R-:W-:Y:S01]  /*6910*/  FMUL R21, R82, R59 ;  /* 0x0000003b52157220 */ /* 0x000fe20000400000 */
[--C-:B------:R-:W-:Y:S01]  /*6920*/  HADD2.F32 R58, -RZ, R84.reuse.H0_H0 ;  /* 0x20000054ff3a7230 */ /* 0x100fe20000004100 */
[----:B------:R-:W-:Y:S01]  /*6930*/  F2FP.F16.F32.PACK_AB R66, R14, R13 ;  /* 0x0000000d0e42723e */ /* 0x000fe200000000ff */
[C---:B------:R-:W-:Y:S01]  /*6940*/  FFMA R15, R83.reuse, R70, R15 ;  /* 0x00000046530f7223 */ /* 0x040fe2000000000f */
[----:B------:R-:W-:Y:S01]  /*6950*/  FFMA R17, R83, R71, R17 ;  /* 0x0000004753117223 */ /* 0x000fe20000000011 */
[----:B------:R-:W-:Y:S01]  /*6960*/  UIADD3 UR5, UPT, UPT, UR5, 0x100, URZ ;  /* 0x0000010005057890 */ /* 0x000fe2000fffe0ff */
[C---:B------:R-:W-:Y:S01]  /*6970*/  FMUL R18, R82.reuse, R56 ;  /* 0x0000003852127220 */ /* 0x040fe20000400000 */
[----:B------:R-:W-:Y:S02]  /*6980*/  HADD2.F32 R59, -RZ, R84.H1_H1 ;  /* 0x30000054ff3b7230 */ /* 0x000fe40000004100 */
[C---:B------:R-:W-:Y:S01]  /*6990*/  FMUL R22, R82.reuse, R60 ;  /* 0x0000003c52167220 */ /* 0x040fe20000400000 */
[----:B------:R-:W-:Y:S01]  /*69a0*/  UPRMT UR5, UR37, 0x654, UR5 ;  /* 0x0000065425057896 */ /* 0x000fe20008000005 */
[----:B------:R-:W-:Y:S01]  /*69b0*/  F2FP.F16.F32.PACK_AB R67, R17, R15 ;  /* 0x0000000f1143723e */ /* 0x000fe200000000ff */
[C---:B------:R-:W-:Y:S01]  /*69c0*/  FFMA R18, R83.reuse, R58, R18 ;  /* 0x0000003a53127223 */ /* 0x040fe20000000012 */
[--C-:B------:R-:W-:Y:S02]  /*69d0*/  HADD2.F32 R60, -RZ, R85.reuse.H0_H0 ;  /* 0x20000055ff3c7230 */ /* 0x100fe40000004100 */
[C---:B------:R-:W-:Y:S01]  /*69e0*/  FMUL R19, R82.reuse, R57 ;  /* 0x0000003952137220 */ /* 0x040fe20000400000 */
[C---:B------:R-:W-:Y:S01]  /*69f0*/  FMUL R23, R82.reuse, R61 ;  /* 0x0000003d52177220 */ /* 0x040fe20000400000 */
[----:B------:R-:W-:Y:S02]  /*6a00*/  HADD2.F32 R61, -RZ, R85.H1_H1 ;  /* 0x30000055ff3d7230 */ /* 0x000fe40000004100 */
[C---:B------:R-:W-:Y:S01]  /*6a10*/  FMUL R56, R82.reuse, R62 ;  /* 0x0000003e52387220 */ /* 0x040fe20000400000 */
[C---:B------:R-:W-:Y:S01]  /*6a20*/  FFMA R19, R83.reuse, R59, R19 ;  /* 0x0000003b53137223 */ /* 0x040fe20000000013 */
[--C-:B------:R-:W-:Y:S01]  /*6a30*/  HADD2.F32 R62, -RZ, R86.reuse.H0_H0 ;  /* 0x20000056ff3e7230 */ /* 0x100fe20000004100 */
[----:B-1----:R-:W-:Y:S01]  /*6a40*/  SYNCS.ARRIVE.TRANS64.RED.A1T0 RZ, [UR5], RZ ;  /* 0x000000ffffff79a7 */ /* 0x002fe20008100405 */
[C---:B------:R-:W-:Y:S01]  /*6a50*/  FFMA R20, R83.reuse, R60, R20 ;  /* 0x0000003c53147223 */ /* 0x040fe20000000014 */
[----:B------:R-:W-:Y:S01]  /*6a60*/  FFMA R21, R83, R61, R21 ;  /* 0x0000003d53157223 */ /* 0x000fe20000000015 */
[--C-:B------:R-:W-:Y:S01]  /*6a70*/  HADD2.F32 R84, -RZ, R87.reuse.H0_H0 ;  /* 0x20000057ff547230 */ /* 0x100fe20000004100 */
[----:B------:R-:W-:Y:S01]  /*6a80*/  F2FP.F16.F32.PACK_AB R12, R19, R18 ;  /* 0x00000012130c723e */ /* 0x000fe200000000ff */
[----:B------:R-:W-:Y:S01]  /*6a90*/  FFMA R22, R83, R62, R22 ;  /* 0x0000003e53167223 */ /* 0x000fe20000000016 */
[C---:B------:R-:W-:Y:S01]  /*6aa0*/  FMUL R57, R82.reuse, R63 ;  /* 0x0000003f52397220 */ /* 0x040fe20000400000 */
[----:B------:R-:W-:Y:S01]  /*6ab0*/  HADD2.F32 R63, -RZ, R86.H1_H1 ;  /* 0x30000056ff3f7230 */ /* 0x000fe20000004100 */
[----:B------:R-:W-:Y:S01]  /*6ac0*/  F2FP.F16.F32.PACK_AB R13, R21, R20 ;  /* 0x00000014150d723e */ /* 0x000fe200000000ff */
[----:B------:R-:W-:Y:S02]  /*6ad0*/  HADD2.F32 R85, -RZ, R87.H1_H1 ;  /* 0x30000057ff557230 */ /* 0x000fe40000004100 */
[C---:B------:R-:W-:Y:S01]  /*6ae0*/  FMUL R48, R82.reuse, R48 ;  /* 0x0000003052307220 */ /* 0x040fe20000400000 */
[--C-:B------:R-:W-:Y:S02]  /*6af0*/  HADD2.F32 R86, -RZ, R92.reuse.H0_H0 ;  /* 0x2000005cff567230 */ /* 0x100fe40000004100 */
[C---:B------:R-:W-:Y:S01]  /*6b00*/  FFMA R23, R83.reuse, R63, R23 ;  /* 0x0000003f53177223 */ /* 0x040fe20000000017 */
[----:B------:R-:W-:Y:S02]  /*6b10*/  HADD2.F32 R87, -RZ, R92.H1_H1 ;  /* 0x3000005cff577230 */ /* 0x000fe40000004100 */
[C---:B------:R-:W-:Y:S01]  /*6b20*/  FFMA R56, R83.reuse, R84, R56 ;  /* 0x0000005453387223 */ /* 0x040fe20000000038 */
[C---:B------:R-:W-:Y:S01]  /*6b30*/  FFMA R57, R83.reuse, R85, R57 ;  /* 0x0000005553397223 */ /* 0x040fe20000000039 */
[----:B------:R-:W-:Y:S01]  /*6b40*/  FFMA R48, R83, R86, R48 ;  /* 0x0000005653307223 */ /* 0x000fe20000000030 */
[----:B------:R-:W-:Y:S01]  /*6b50*/  F2FP.F16.F32.PACK_AB R14, R23, R22 ;  /* 0x00000016170e723e */ /* 0x000fe200000000ff */
[C---:B------:R-:W-:Y:S01]  /*6b60*/  FMUL R49, R82.reuse, R49 ;  /* 0x0000003152317220 */ /* 0x040fe20000400000 */
[--C-:B------:R-:W-:Y:S01]  /*6b70*/  HADD2.F32 R88, -RZ, R93.reuse.H0_H0 ;  /* 0x2000005dff587230 */ /* 0x100fe20000004100 */
[----:B------:R-:W-:Y:S01]  /*6b80*/  F2FP.F16.F32.PACK_AB R15, R57, R56 ;  /* 0x00000038390f723e */ /* 0x000fe200000000ff */
[C---:B------:R-:W-:Y:S01]  /*6b90*/  FMUL R50, R82.reuse, R50 ;  /* 0x0000003252327220 */ /* 0x040fe20000400000 */
[----:B------:R-:W-:Y:S02]  /*6ba0*/  HADD2.F32 R89, -RZ, R93.H1_H1 ;  /* 0x3000005dff597230 */ /* 0x000fe40000004100 */
[C---:B------:R-:W-:Y:S01]  /*6bb0*/  FFMA R49, R83.reuse, R87, R49 ;  /* 0x0000005753317223 */ /* 0x040fe20000000031 */
[C---:B------:R-:W-:Y:S01]  /*6bc0*/  FMUL R51, R82.reuse, R51 ;  /* 0x0000003352337220 */ /* 0x040fe20000400000 */
[--C-:B------:R-:W-:Y:S02]  /*6bd0*/  HADD2.F32 R90, -RZ, R94.reuse.H0_H0 ;  /* 0x2000005eff5a7230 */ /* 0x100fe40000004100 */
[----:B------:R-:W-:Y:S01]  /*6be0*/  FFMA R50, R83, R88, R50 ;  /* 0x0000005853327223 */ /* 0x000fe20000000032 */
[C---:B------:R-:W-:Y:S01]  /*6bf0*/  FMUL R52, R82.reuse, R52 ;  /* 0x0000003452347220 */ /* 0x040fe20000400000 */
[----:B------:R-:W-:Y:S01]  /*6c00*/  HADD2.F32 R91, -RZ, R94.H1_H1 ;  /* 0x3000005eff5b7230 */ /* 0x000fe20000004100 */
[----:B------:R-:W-:Y:S01]  /*6c10*/  F2FP.F16.F32.PACK_AB R48, R49, R48 ;  /* 0x000000303130723e */ /* 0x000fe200000000ff */
[C---:B------:R-:W-:Y:S01]  /*6c20*/  FFMA R51, R83.reuse, R89, R51 ;  /* 0x0000005953337223 */ /* 0x040fe20000000033 */
[----:B------:R-:W-:Y:S01]  /*6c30*/  FFMA R52, R83, R90, R52 ;  /* 0x0000005a53347223 */ /* 0x000fe20000000034 */
[C---:B------:R-:W-:Y:S01]  /*6c40*/  FMUL R53, R82.reuse, R53 ;  /* 0x0000003552357220 */ /* 0x040fe20000400000 */
[--C-:B------:R-:W-:Y:S02]  /*6c50*/  HADD2.F32 R92, -RZ, R95.reuse.H0_H0 ;  /* 0x2000005fff5c7230 */ /* 0x100fe40000004100 */
        /* <DEDUP_REMOVED lines=24> */
[C---:B------:R-:W-:Y:S01]  /*6de0*/  FFMA R44, R83.reuse, R98, R44 ;  /* 0x00000062532c7223 */ /* 0x040fe2000000002c */
[C---:B------:R-:W-:Y:S01]  /*6df0*/  FMUL R45, R82.reuse, R45 ;  /* 0x0000002d522d7220 */ /* 0x040fe20000400000 */
[--C-:B------:R-:W-:Y:S02]  /*6e00*/  HADD2.F32 R100, -RZ, R103.reuse.H0_H0 ;  /* 0x20000067ff647230 */ /* 0x100fe40000004100 */
[C---:B------:R-:W-:Y:S01]  /*6e10*/  FMUL R46, R82.reuse, R46 ;  /* 0x0000002e522e7220 */ /* 0x040fe20000400000 */
[----:B------:R-:W-:Y:S01]  /*6e20*/  HADD2.F32 R101, -RZ, R103.H1_H1 ;  /* 0x30000067ff657230 */ /* 0x000fe20000004100 */
[----:B------:R-:W-:Y:S01]  /*6e30*/  MOV R0, UR42 ;  /* 0x0000002a00007c02 */ /* 0x000fe20008000f00 */
[----:B------:R-:W-:Y:S01]  /*6e40*/  FFMA R45, R83, R99, R45 ;  /* 0x00000063532d7223 */ /* 0x000fe2000000002d */
[----:B------:R-:W-:Y:S01]  /*6e50*/  F2FP.F16.F32.PACK_AB R41, R43, R42 ;  /* 0x0000002a2b29723e */ /* 0x000fe200000000ff */
[----:B------:R-:W-:Y:S01]  /*6e60*/  FFMA R46, R83, R100, R46 ;  /* 0x00000064532e7223 */ /* 0x000fe2000000002e */
[----:B------:R-:W-:Y:S01]  /*6e70*/  FMUL R47, R82, R47 ;  /* 0x0000002f522f7220 */ /* 0x000fe20000400000 */
[--C-:B------:R-:W-:Y:S01]  /*6e80*/  HADD2.F32 R102, -RZ, R108.reuse.H0_H0 ;  /* 0x2000006cff667230 */ /* 0x100fe20000004100 */
[----:B------:R-:W-:Y:S01]  /*6e90*/  F2FP.F16.F32.PACK_AB R42, R45, R44 ;  /* 0x0000002c2d2a723e */ /* 0x000fe200000000ff */
[----:B------:R-:W-:Y:S02]  /*6ea0*/  IMAD R0, R0, 0x1c00, R146 ;  /* 0x00001c0000007824 */ /* 0x000fe400078e0292 */
[C---:B------:R-:W-:Y:S01]  /*6eb0*/  FFMA R47, R83.reuse, R101, R47 ;  /* 0x00000065532f7223 */ /* 0x040fe2000000002f */
[C---:B------:R-:W-:Y:S01]  /*6ec0*/  FMUL R32, R82.reuse, R32 ;  /* 0x0000002052207220 */ /* 0x040fe20000400000 */
[----:B------:R-:W-:Y:S02]  /*6ed0*/  HADD2.F32 R103, -RZ, R108.H1_H1 ;  /* 0x3000006cff677230 */ /* 0x000fe40000004100 */
[----:B------:R-:W-:Y:S01]  /*6ee0*/  FMUL R33, R82, R33 ;  /* 0x0000002152217220 */ /* 0x000fe20000400000 */
[--C-:B------:R-:W-:Y:S01]  /*6ef0*/  HADD2.F32 R104, -RZ, R109.reuse.H0_H0 ;  /* 0x2000006dff687230 */ /* 0x100fe20000004100 */
[----:B------:R-:W-:Y:S01]  /*6f00*/  LEA R0, R0, UR40, 0x1 ;  /* 0x0000002800007c11 */ /* 0x000fe2000f8e08ff */
[----:B------:R-:W-:Y:S01]  /*6f10*/  FFMA R32, R83, R102, R32 ;  /* 0x0000006653207223 */ /* 0x000fe20000000020 */
[----:B------:R-:W-:Y:S01]  /*6f20*/  F2FP.F16.F32.PACK_AB R43, R47, R46 ;  /* 0x0000002e2f2b723e */ /* 0x000fe200000000ff */
[----:B------:R-:W-:Y:S01]  /*6f30*/  FFMA R33, R83, R103, R33 ;  /* 0x0000006753217223 */ /* 0x000fe20000000021 */
[C---:B------:R-:W-:Y:S01]  /*6f40*/  FMUL R34, R82.reuse, R34 ;  /* 0x0000002252227220 */ /* 0x040fe20000400000 */
[----:B------:R-:W-:Y:S01]  /*6f50*/  HADD2.F32 R105, -RZ, R109.H1_H1 ;  /* 0x3000006dff697230 */ /* 0x000fe20000004100 */
[----:B------:R1:W-:Y:S01]  /*6f60*/  STSM.16.M88.4 [R0+0x200], R64 ;  /* 0x0002004000007844 */ /* 0x0003e20000000200 */
[C---:B------:R-:W-:Y:S01]  /*6f70*/  FMUL R35, R82.reuse, R35 ;  /* 0x0000002352237220 */ /* 0x040fe20000400000 */
[--C-:B------:R-:W-:Y:S01]  /*6f80*/  HADD2.F32 R106, -RZ, R110.reuse.H0_H0 ;  /* 0x2000006eff6a7230 */ /* 0x100fe20000004100 */
[----:B------:R-:W-:Y:S05]  /*6f90*/  F2FP.F16.F32.PACK_AB R32, R33, R32 ;  /* 0x000000202120723e */ /* 0x000fea00000000ff */
[----:B------:R1:W-:Y:S01]  /*6fa0*/  STSM.16.M88.4 [R0+0xa00], R12 ;  /* 0x000a000c00007844 */ /* 0x0003e20000000200 */
[C---:B------:R-:W-:Y:S01]  /*6fb0*/  FFMA R34, R83.reuse, R104, R34 ;  /* 0x0000006853227223 */ /* 0x040fe20000000022 */
[----:B------:R-:W-:Y:S01]  /*6fc0*/  FFMA R35, R83, R105, R35 ;  /* 0x0000006953237223 */ /* 0x000fe20000000023 */
[C---:B------:R-:W-:Y:S01]  /*6fd0*/  FMUL R36, R82.reuse, R36 ;  /* 0x0000002452247220 */ /* 0x040fe20000400000 */
[----:B------:R-:W-:Y:S04]  /*6fe0*/  HADD2.F32 R107, -RZ, R110.H1_H1 ;  /* 0x3000006eff6b7230 */ /* 0x000fe80000004100 */
        /* <DEDUP_REMOVED lines=8> */
[----:B------:R-:W-:Y:S02]  /*7070*/  HADD2.F32 R109, -RZ, R111.H1_H1 ;  /* 0x3000006fff6d7230 */ /* 0x000fe40000004100 */
[C---:B------:R-:W-:Y:S01]  /*7080*/  FMUL R39, R82.reuse, R39 ;  /* 0x0000002752277220 */ /* 0x040fe20000400000 */
[--C-:B------:R-:W-:Y:S01]  /*7090*/  HADD2.F32 R110, -RZ, R116.reuse.H0_H0 ;  /* 0x20000074ff6e7230 */ /* 0x100fe20000004100 */
[----:B------:R-:W-:Y:S01]  /*70a0*/  F2FP.F16.F32.PACK_AB R34, R37, R36 ;  /* 0x000000242522723e */ /* 0x000fe200000000ff */
        /* <DEDUP_REMOVED lines=10> */
[----:B------:R-:W-:Y:S01]  /*7150*/  HADD2.F32 R113, -RZ, R117.H1_H1 ;  /* 0x30000075ff717230 */ /* 0x000fe20000004100 */
[----:B------:R1:W-:Y:S01]  /*7160*/  STSM.16.M88.4 [R0+0x2200], R32 ;  /* 0x0022002000007844 */ /* 0x0003e20000000200 */
        /* <DEDUP_REMOVED lines=11> */
[C---:B------:R-:W-:Y:S01]  /*7220*/  FFMA R29, R83.reuse, R115, R29 ;  /* 0x00000073531d7223 */ /* 0x040fe2000000001d */
[C---:B------:R-:W-:Y:S01]  /*7230*/  FMUL R30, R82.reuse, R30 ;  /* 0x0000001e521e7220 */ /* 0x040fe20000400000 */
[----:B------:R-:W-:Y:S02]  /*7240*/  HADD2.F32 R117, -RZ, R119.H1_H1 ;  /* 0x30000077ff757230 */ /* 0x000fe40000004100 */
[C---:B------:R-:W-:Y:S01]  /*7250*/  FMUL R31, R82.reuse, R31 ;  /* 0x0000001f521f7220 */ /* 0x040fe20000400000 */
[--C-:B------:R-:W-:Y:S02]  /*7260*/  HADD2.F32 R118, -RZ, R124.reuse.H0_H0 ;  /* 0x2000007cff767230 */ /* 0x100fe40000004100 */
[C---:B------:R-:W-:Y:S01]  /*7270*/  FMUL R4, R82.reuse, R4 ;  /* 0x0000000452047220 */ /* 0x040fe20000400000 */
[----:B------:R-:W-:Y:S02]  /*7280*/  HADD2.F32 R119, -RZ, R124.H1_H1 ;  /* 0x3000007cff777230 */ /* 0x000fe40000004100 */
[C---:B------:R-:W-:Y:S01]  /*7290*/  FMUL R5, R82.reuse, R5 ;  /* 0x0000000552057220 */ /* 0x040fe20000400000 */
[--C-:B------:R-:W-:Y:S02]  /*72a0*/  HADD2.F32 R120, -RZ, R125.reuse.H0_H0 ;  /* 0x2000007dff787230 */ /* 0x100fe40000004100 */
[C---:B------:R-:W-:Y:S01]  /*72b0*/  FFMA R30, R83.reuse, R116, R30 ;  /* 0x00000074531e7223 */ /* 0x040fe2000000001e */
[----:B------:R-:W-:Y:S02]  /*72c0*/  HADD2.F32 R121, -RZ, R125.H1_H1 ;  /* 0x3000007dff797230 */ /* 0x000fe40000004100 */
[C---:B------:R-:W-:Y:S01]  /*72d0*/  FMUL R6, R82.reuse, R6 ;  /* 0x0000000652067220 */ /* 0x040fe20000400000 */
[C---:B------:R-:W-:Y:S01]  /*72e0*/  FFMA R31, R83.reuse, R117, R31 ;  /* 0x00000075531f7223 */ /* 0x040fe2000000001f */
[--C-:B------:R-:W-:Y:S02]  /*72f0*/  HADD2.F32 R122, -RZ, R126.reuse.H0_H0 ;  /* 0x2000007eff7a7230 */ /* 0x100fe40000004100 */
[C---:B------:R-:W-:Y:S01]  /*7300*/  FMUL R7, R82.reuse, R7 ;  /* 0x0000000752077220 */ /* 0x040fe20000400000 */
        /* <DEDUP_REMOVED lines=10> */
[----:B------:R-:W-:Y:S01]  /*73b0*/  FMUL R11, R82, R11 ;  /* 0x0000000b520b7220 */ /* 0x000fe20000400000 */
[C---:B------:R-:W-:Y:S01]  /*73c0*/  FFMA R8, R83.reuse, R122, R8 ;  /* 0x0000007a53087223 */ /* 0x040fe20000000008 */
[C---:B------:R-:W-:Y:S01]  /*73d0*/  FFMA R9, R83.reuse, R123, R9 ;  /* 0x0000007b53097223 */ /* 0x040fe20000000009 */
[C---:B------:R-:W-:Y:S01]  /*73e0*/  FFMA R10, R83.reuse, R124, R10 ;  /* 0x0000007c530a7223 */ /* 0x040fe2000000000a */
[----:B------:R-:W-:Y:S01]  /*73f0*/  FFMA R11, R83, R125, R11 ;  /* 0x0000007d530b7223 */ /* 0x000fe2000000000b */
[----:B------:R-:W-:Y:S01]  /*7400*/  F2FP.F16.F32.PACK_AB R26, R29, R28 ;  /* 0x0000001c1d1a723e */ /* 0x000fe200000000ff */
[----:B------:R-:W-:Y:S01]  /*7410*/  UIADD3 UR32, UPT, UPT, UR42, 0x1, URZ ;  /* 0x000000012a207890 */ /* 0x000fe2000fffe0ff */
[----:B------:R-:W-:Y:S01]  /*7420*/  F2FP.F16.F32.PACK_AB R27, R31, R30 ;  /* 0x0000001e1f1b723e */ /* 0x000fe200000000ff */
[----:B------:R-:W-:Y:S01]  /*7430*/  BSSY.RECONVERGENT B0, `(.L_x_104) ;  /* 0x0000038000007945 */ /* 0x000fe20003800200 */
[----:B------:R-:W-:Y:S02]  /*7440*/  F2FP.F16.F32.PACK_AB R4, R5, R4 ;  /* 0x000000040504723e */ /* 0x000fe400000000ff */
[----:B------:R-:W-:Y:S01]  /*7450*/  F2FP.F16.F32.PACK_AB R5, R7, R6 ;  /* 0x000000060705723e */ /* 0x000fe200000000ff */
[----:B------:R1:W-:Y:S01]  /*7460*/  STSM.16.M88.4 [R0+0x2a00], R24 ;  /* 0x002a001800007844 */ /* 0x0003e20000000200 */
[----:B------:R-:W-:Y:S02]  /*7470*/  F2FP.F16.F32.PACK_AB R6, R9, R8 ;  /* 0x000000080906723e */ /* 0x000fe400000000ff */
[----:B------:R-:W-:Y:S05]  /*7480*/  F2FP.F16.F32.PACK_AB R7, R11, R10 ;  /* 0x0000000a0b07723e */ /* 0x000fea00000000ff */
[----:B------:R1:W-:Y:S01]  /*7490*/  STSM.16.M88.4 [R0+0x3200], R4 ;  /* 0x0032000400007844 */ /* 0x0003e20000000200 */
[----:B------:R-:W-:Y:S01]  /*74a0*/  @!PT LDS RZ, [RZ] ;  /* 0x00000000fffff984 */ /* 0x000fe20000000800 */
[----:B------:R-:W-:Y:S01]  /*74b0*/  @!PT LDS RZ, [RZ] ;  /* 0x00000000fffff984 */ /* 0x000fe20000000800 */
[----:B------:R-:W-:Y:S01]  /*74c0*/  @!PT LDS RZ, [RZ] ;  /* 0x00000000fffff984 */ /* 0x000fe20000000800 */
[----:B------:R-:W-:Y:S01]  /*74d0*/  @!PT LDS RZ, [RZ] ;  /* 0x00000000fffff984 */ /* 0x000fe20000000800 */
[----:B------:R2:W-:Y:S07]  /*74e0*/  MEMBAR.ALL.CTA ;  /* 0x0000000000007992 */ /* 0x0005ee0000008000 */
[----:B--2---:R-:W2:Y:S02]  /*74f0*/  FENCE.VIEW.ASYNC.S ;  /* 0x00000000000073c6 */ /* 0x004ea40000000000 */
[----:B--2---:R-:W-:Y:S06]  /*7500*/  BAR.SYNC.DEFER_BLOCKING 0x1, 0x80 ;  /* 0x0042000000007b1d */ /* 0x004fec0000010000 */
[----:B------:R-:W-:Y:S05]  /*7510*/  @P0 BRA `(.L_x_105) ;  /* 0x0000000000a40947 */ /* 0x000fea0003800000 */
[----:B------:R-:W-:Y:S01]  /*7520*/  R2UR UR17, R140 ;  /* 0x000000008c1172ca */ /* 0x000fe200000e0000 */
[----:B------:R-:W-:Y:S01]  /*7530*/  UIADD3 UR34, UP0, UPT, UR48, 0x680, URZ ;  /* 0x0000068030227890 */ /* 0x000fe2000ff1e0ff */
[----:B------:R-:W-:Y:S01]  /*7540*/  R2UR UR18, R141 ;  /* 0x000000008d1272ca */ /* 0x000fe200000e0000 */
[----:B------:R-:W-:Y:S02]  /*7550*/  UIMAD UR28, UR42, 0x3800, UR40 ;  /* 0x000038002a1c78a4 */ /* 0x000fe4000f8e0228 */
[----:B------:R-:W-:Y:S02]  /*7560*/  UIADD3.X UR35, UPT, UPT, URZ, UR49, URZ, UP0, !UPT ;  /* 0x00000031ff237290 */ /* 0x000fe400087fe4ff */
[----:B------:R-:W-:Y:S01]  /*7570*/  UIADD3 UR16, UPT, UPT, UR28, 0x200, URZ ;  /* 0x000002001c107890 */ /* 0x000fe2000fffe0ff */
[----:B------:R-:W-:Y:S01]  /*7580*/  UMOV UR19, UR36 ;  /* 0x0000002400137c82 */ /* 0x000fe20008000000 */
[----:B------:R-:W-:Y:S01]  /*7590*/  UIADD3 UR12, UPT, UPT, UR28, 0xa00, URZ ;  /* 0x00000a001c0c7890 */ /* 0x000fe2000fffe0ff */
[----:B------:R-:W-:Y:S03]  /*75a0*/  UMOV UR15, UR36 ;  /* 0x00000024000f7c82 */ /* 0x000fe60008000000 */
[----:B------:R-:W-:Y:S02]  /*75b0*/  UIMAD UR17, UR17, 0x70, URZ ;  /* 0x00000070111178a4 */ /* 0x000fe4000f8e02ff */
[----:B------:R-:W-:Y:S02]  /*75c0*/  USHF.L.U32 UR18, UR18, 0x6, URZ ;  /* 0x0000000612127899 */ /* 0x000fe400080006ff */
[----:B------:R-:W-:Y:S02]  /*75d0*/  UIADD3 UR13, UPT, UPT, UR17, 0x10, URZ ;  /* 0x00000010110d7890 */ /* 0x000fe4000fffe0ff */
[----:B------:R-:W-:Y:S02]  /*75e0*/  UIADD3 UR8, UPT, UPT, UR28, 0x1200, URZ ;  /* 0x000012001c087890 */ /* 0x000fe4000fffe0ff */
[----:B------:R-:W-:Y:S01]  /*75f0*/  UIADD3 UR9, UPT, UPT, UR17, 0x20, URZ ;  /* 0x0000002011097890 */ /* 0x000fe2000fffe0ff */
[----:B------:R-:W-:Y:S02]  /*7600*/  UMOV UR14, UR18 ;  /* 0x00000012000e7c82 */ /* 0x000fe40008000000 */
[----:B------:R2:W-:Y:S01]  /*7610*/  UTMASTG.3D [UR16], [UR34] ;  /* 0x00000010220073b5 */ /* 0x0005e20008010000 */
[----:B------:R-:W-:Y:S01]  /*7620*/  UMOV UR11, UR36 ;  /* 0x00000024000b7c82 */ /* 0x000fe20008000000 */
[----:B------:R-:W-:Y:S01]  /*7630*/  UMOV UR10, UR18 ;  /* 0x00000012000a7c82 */ /* 0x000fe20008000000 */
[----:B------:R-:W-:Y:S02]  /*7640*/  UIADD3 UR4, UPT, UPT, UR28, 0x1a00, URZ ;  /* 0x00001a001c047890 */ /* 0x000fe4000fffe0ff */
[----:B------:R-:W-:Y:S01]  /*7650*/  UIADD3 UR5, UPT, UPT, UR17, 0x30, URZ ;  /* 0x0000003011057890 */ /* 0x000fe2000fffe0ff */
[----:B------:R-:W-:Y:S01]  /*7660*/  UMOV UR7, UR36 ;  /* 0x0000002400077c82 */ /* 0x000fe20008000000 */
[----:B------:R2:W-:Y:S01]  /*7670*/  UTMASTG.3D [UR12], [UR34] ;  /* 0x0000000c220073b5 */ /* 0x0005e20008010000 */
[----:B------:R-:W-:Y:S01]  /*7680*/  UMOV UR6, UR18 ;  /* 0x0000001200067c82 */ /* 0x000fe20008000000 */
[----:B------:R-:W-:Y:S02]  /*7690*/  UIADD3 UR20, UPT, UPT, UR28, 0x2200, URZ ;  /* 0x000022001c147890 */ /* 0x000fe4000fffe0ff */
[----:B------:R-:W-:Y:S01]  /*76a0*/  UIADD3 UR21, UPT, UPT, UR17, 0x40, URZ ;  /* 0x0000004011157890 */ /* 0x000fe2000fffe0ff */
[----:B------:R-:W-:Y:S01]  /*76b0*/  UMOV UR23, UR36 ;  /* 0x0000002400177c82 */ /* 0x000fe20008000000 */
[----:B------:R-:W-:Y:S01]  /*76c0*/  UMOV UR22, UR18 ;  /* 0x0000001200167c82 */ /* 0x000fe20008000000 */
[----:B------:R2:W-:Y:S01]  /*76d0*/  UTMASTG.3D [UR8], [UR34] ;  /* 0x00000008220073b5 */ /* 0x0005e20008010000 */
[----:B------:R-:W-:Y:S02]  /*76e0*/  UIADD3 UR24, UPT, UPT, UR28, 0x2a00, URZ ;  /* 0x00002a001c187890 */ /* 0x000fe4000fffe0ff */
[----:B------:R-:W-:Y:S01]  /*76f0*/  UIADD3 UR25, UPT, UPT, UR17, 0x50, URZ ;  /* 0x0000005011197890 */ /* 0x000fe2000fffe0ff */
[----:B------:R-:W-:Y:S01]  /*7700*/  UMOV UR27, UR36 ;  /* 0x00000024001b7c82 */ /* 0x000fe20008000000 */
[----:B------:R-:W-:Y:S01]  /*7710*/  UMOV UR26, UR18 ;  /* 0x00000012001a7c82 */ /* 0x000fe20008000000 */
[----:B------:R-:W-:Y:S01]  /*7720*/  UIADD3 UR28, UPT, UPT, UR28, 0x3200, URZ ;  /* 0x000032001c1c7890 */ /* 0x000fe2000fffe0ff */
[----:B------:R2:W-:Y:S01]  /*7730*/  UTMASTG.3D [UR4], [UR34] ;  /* 0x00000004220073b5 */ /* 0x0005e20008010000 */
[----:B------:R-:W-:Y:S01]  /*7740*/  UIADD3 UR29, UPT, UPT, UR17, 0x60, URZ ;  /* 0x00000060111d7890 */ /* 0x000fe2000fffe0ff */
[----:B------:R-:W-:Y:S01]  /*7750*/  UMOV UR31, UR36 ;  /* 0x00000024001f7c82 */ /* 0x000fe20008000000 */
[----:B------:R-:W-:Y:S01]  /*7760*/  UMOV UR30, UR18 ;  /* 0x00000012001e7c82 */ /* 0x000fe20008000000 */
[----:B------:R2:W-:Y:S01]  /*7770*/  UTMASTG.3D [UR20], [UR34] ;  /* 0x00000014220073b5 */ /* 0x0005e20008010000 */
[----:B------:R2:W-:Y:S05]  /*7780*/  UTMASTG.3D [UR24], [UR34] ;  /* 0x00000018220073b5 */ /* 0x0005ea0008010000 */
[----:B------:R2:W-:Y:S02]  /*7790*/  UTMASTG.3D [UR28], [UR34] ;  /* 0x0000001c220073b5 */ /* 0x0005e40008010000 */
[----:B--2---:R0:W-:Y:S02]  /*77a0*/  UTMACMDFLUSH ;  /* 0x00000000000079b7 */ /* 0x0041e40000000000 */
.L_x_105:
[----:B------:R-:W-:Y:S05]  /*77b0*/  BSYNC.RECONVERGENT B0 ;  /* 0x0000000000007941 */ /* 0x000fea0003800200 */
.L_x_104:
[----:B------:R-:W-:Y:S04]  /*77c0*/  BSSY.RECONVERGENT B0, `(.L_x_106) ;  /* 0x0000003000007945 */ /* 0x000fe80003800200 */
[----:B------:R-:W-:Y:S05]  /*77d0*/  @P0 BRA `(.L_x_107) ;  /* 0x0000000000040947 */ /* 0x000fea0003800000 */
[----:B------:R-:W-:Y:S04]  /*77e0*/  DEPBAR.LE SB0, 0x0 ;  /* 0x000080000000791a */ /* 0x000fe80000000000 */
.L_x_107:
[----:B------:R-:W-:Y:S05]  /*77f0*/  BSYNC.RECONVERGENT B0 ;  /* 0x0000000000007941 */ /* 0x000fea0003800200 */
.L_x_106:
[----:B------:R-:W-:Y:S01]  /*7800*/  BAR.SYNC.DEFER_BLOCKING 0x1, 0x80 ;  /* 0x0042000000007b1d */ /* 0x000fe20000010000 */
[----:B------:R-:W-:Y:S01]  /*7810*/  UIADD3 UR41, UPT, UPT, UR41, 0x1, URZ ;  /* 0x0000000129297890 */ /* 0x000fe2000fffe0ff */
[----:B------:R-:W-:Y:S03]  /*7820*/  IADD3 R81, PT, PT, R81, 0x1, RZ ;  /* 0x0000000151517810 */ /* 0x000fe60007ffe0ff */
[----:B------:R-:W-:Y:S09]  /*7830*/  UISETP.NE.AND UP0, UPT, UR41, URZ, UPT ;  /* 0x000000ff2900728c */ /* 0x000ff2000bf05270 */
[----:B------:R-:W-:Y:S05]  /*7840*/  BRA.U !UP0, `(.L_x_108) ;  /* 0x0000000108287547 */ /* 0x000fea000b800000 */
[----:B------:R-:W-:Y:S01]  /*7850*/  ISETP.NE.AND P0, PT, R156, RZ, PT ;  /* 0x000000ff9c00720c */ /* 0x000fe20003f05270 */
[----:B-1----:R-:W-:Y:S11]  /*7860*/  IMAD.U32 R0, RZ, RZ, UR37 ;  /* 0x00000025ff007e24 */ /* 0x002ff6000f8e00ff */
[----:B------:R-:W-:Y:S01]  /*7870*/  @!UPT UIADD3 URZ, UPT, UPT, URZ, URZ, URZ ;  /* 0x000000fffffff290 */ /* 0x000fe2000fffe0ff */
[C---:B------:R-:W-:Y:S01]  /*7880*/  @P0 LEA R2, R149.reuse, UR40, 0x3 ;  /* 0x0000002895020c11 */ /* 0x040fe2000f8e18ff */
[----:B------:R-:W-:Y:S04]  /*7890*/  VIADD R149, R149, 0x1 ;  /* 0x0000000195957836 */ /* 0x000fe80000000000 */
[----:B------:R-:W-:Y:S05]  /*78a0*/  @P0 VIADD R2, R2, 0xa0 ;  /* 0x000000a002020836 */ /* 0x000fea0000000000 */
[----:B------:R-:W-:Y:S04]  /*78b0*/  @P0 PRMT R0, R0, 0x654, R2 ;  /* 0x0000065400000816 */ /* 0x000fe80000000002 */
[----:B------:R2:W-:Y:S01]  /*78c0*/  @P0 SYNCS.ARRIVE.TRANS64.RED.A1T0 RZ, [R0+URZ], RZ ;  /* 0x000000ff00ff09a7 */ /* 0x0005e200081004ff */
[C---:B------:R-:W-:Y:S04]  /*78d0*/  ISETP.NE.AND P0, PT, R149.reuse, 0x2, PT ;  /* 0x000000029500780c */ /* 0x040fe80003f05270 */
[----:B------:R-:W-:Y:S09]  /*78e0*/  SEL R149, R149, RZ, P0 ;  /* 0x000000ff95957207 */ /* 0x000ff20000000000 */
.L_x_108:
[----:B------:R-:W-:Y:S01]  /*78f0*/  ISETP.NE.AND P2, PT, R154, RZ, PT ;  /* 0x000000ff9a00720c */ /* 0x000fe20003f45270 */
[----:B------:R-:W-:Y:S01]  /*7900*/  UISETP.NE.AND UP0, UPT, UR32, 0x2, UPT ;  /* 0x000000022000788c */ /* 0x000fe2000bf05270 */
[----:B------:R-:W-:Y:S01]  /*7910*/  ISETP.NE.AND P0, PT, R155, 0x2, PT ;  /* 0x000000029b00780c */ /* 0x000fe20003f05270 */
[----:B------:R-:W-:Y:S01]  /*7920*/  IMAD.IADD R140, R79, 0x1, R138 ;  /* 0x000000014f8c7824 */ /* 0x000fe200078e028a */
[----:B------:R-:W-:Y:S01]  /*7930*/  ISETP.NE.AND P1, PT, R81, 0x4, PT ;  /* 0x000000045100780c */ /* 0x000fe20003f25270 */
[----:B------:R-:W-:Y:S01]  /*7940*/  USEL UR4, URZ, 0x1, UP0 ;  /* 0x00000001ff047887 */ /* 0x000fe20008000000 */
[----:B------:R-:W-:Y:S01]  /*7950*/  SEL R2, RZ, 0x1, P0 ;  /* 0x00000001ff027807 */ /* 0x000fe20000000000 */
[----:B------:R-:W-:Y:S01]  /*7960*/  USEL UR42, UR32, URZ, UP0 ;  /* 0x000000ff202a7287 */ /* 0x000fe20008000000 */
[----:B-12---:R-:W-:Y:S01]  /*7970*/  SEL R0, RZ, 0x1, P1 ;  /* 0x00000001ff007807 */ /* 0x006fe20000800000 */
[----:B------:R-:W-:Y:S01]  /*7980*/  IMAD.IADD R141, R80, 0x1, R139 ;  /* 0x00000001508d7824 */ /* 0x000fe200078e028b */
[----:B------:R-:W-:Y:S02]  /*7990*/  LOP3.LUT R150, R150, R2, RZ, 0x3c, !PT ;  /* 0x0000000296967212 */ /* 0x000fe400078e3cff */
[----:B------:R-:W-:Y:S02]  /*79a0*/  LOP3.LUT R152, R152, UR4, RZ, 0x3c, !PT ;  /* 0x0000000498987c12 */ /* 0x000fe4000f8e3cff */
[----:B------:R-:W-:Y:S02]  /*79b0*/  @P2 R2UR UR36, R148 ;  /* 0x00000000942422ca */ /* 0x000fe400000e0000 */
[----:B------:R-:W-:Y:S02]  /*79c0*/  LOP3.LUT R151, R151, R0, RZ, 0x3c, !PT ;  /* 0x0000000097977212 */ /* 0x000fe400078e3cff */
[----:B------:R-:W-:Y:S02]  /*79d0*/  SEL R155, R155, RZ, P0 ;  /* 0x000000ff9b9b7207 */ /* 0x000fe40000000000 */
[----:B------:R-:W-:Y:S01]  /*79e0*/  SEL R81, R81, RZ, P1 ;  /* 0x000000ff51517207 */ /* 0x000fe20000800000 */
[----:B------:R-:W-:Y:S08]  /*79f0*/  @P2 BRA `(.L_x_109) ;  /* 0xffffffd4002c2947 */ /* 0x000ff0000383ffff */
[----:B------:R-:W-:-:S09]  /*7a00*/  UISETP.NE.AND UP0, UPT, UR44, URZ, UPT ;  /* 0x000000ff2c00728c */ /* 0x000fd2000bf05270 */
[----:B------:R-:W-:Y:S05]  /*7a10*/  BRA.U !UP0, `(.L_x_110) ;  /* 0x0000000108487547 */ /* 0x000fea000b800000 */
[----:B------:R-:W1:Y:S02]  /*7a20*/  LDCU.64 UR4, c[0x0][0x890] ;  /* 0x00011200ff0477ac */ /* 0x000e640008000a00 */
[----:B-1----:R-:W-:-:S04]  /*7a30*/  UISETP.NE.U32.AND UP0, UPT, UR4, URZ, UPT ;  /* 0x000000ff0400728c */ /* 0x002fc8000bf05070 */
[----:B------:R-:W-:-:S09]  /*7a40*/  UISETP.NE.AND.EX UP0, UPT, UR5, URZ, UPT, UP0 ;  /* 0x000000ff0500728c */ /* 0x000fd2000bf05300 */
[----:B------:R-:W-:Y:S05]  /*7a50*/  BRA.U UP0, `(.L_x_111) ;  /* 0x00000001000c7547 */ /* 0x000fea000b800000 */
[----:B------:R-:W-:-:S13]  /*7a60*/  FSETP.NEU.AND P0, PT, R83, RZ, PT ;  /* 0x000000ff5300720b */ /* 0x000fda0003f0d000 */
[----:B------:R-:W-:Y:S05]  /*7a70*/  @!P0 EXIT ;  /* 0x000000000000894d */ /* 0x000fea0003800000 */
[----:B------:R-:W-:Y:S05]  /*7a80*/  BRA `(.L_x_110) ;  /* 0x00000000002c7947 */ /* 0x000fea0003800000 */
.L_x_111:
[----:B------:R-:W-:Y:S01]  /*7a90*/  LOP3.LUT P0, RZ, R142, 0xff, RZ, 0xc0, !PT ;  /* 0x000000ff8eff7812 */ /* 0x000fe2000780c0ff */
[----:B------:R-:W-:-:S12]  /*7aa0*/  BSSY.RECONVERGENT B0, `(.L_x_110) ;  /* 0x0000009000007945 */ /* 0x000fd80003800200 */
[----:B------:R-:W-:Y:S05]  /*7ab0*/  @P0 BRA `(.L_x_112) ;  /* 0x0000000000140947 */ /* 0x000fea0003800000 */
[----:B------:R-:W1:Y:S02]  /*7ac0*/  LDCU.64 UR4, c[0x0][0x888] ;  /* 0x00011100ff0477ac */ /* 0x000e640008000a00 */
[----:B-1----:R-:W-:-:S04]  /*7ad0*/  ISETP.NE.U32.AND P0, PT, RZ, UR4, PT ;  /* 0x00000004ff007c0c */ /* 0x002fc8000bf05070 */
[----:B------:R-:W-:-:S13]  /*7ae0*/  ISETP.NE.AND.EX P0, PT, RZ, UR5, PT, P0 ;  /* 0x00000005ff007c0c */ /* 0x000fda000bf05300 */
[----:B------:R-:W-:Y:S05]  /*7af0*/  @!P0 EXIT ;  /* 0x000000000000894d */ /* 0x000fea0003800000 */
[----:B------:R-:W-:Y:S05]  /*7b00*/  BRA `(.L_x_113) ;  /* 0x0000000000087947 */ /* 0x000fea0003800000 */
.L_x_112:
[----:B------:R-:W-:-:S13]  /*7b10*/  FSETP.NEU.AND P0, PT, R83, RZ, PT ;  /* 0x000000ff5300720b */ /* 0x000fda0003f0d000 */
[----:B------:R-:W-:Y:S05]  /*7b20*/  @!P0 EXIT ;  /* 0x000000000000894d */ /* 0x000fea0003800000 */
.L_x_113:
[----:B------:R-:W-:Y:S05]  /*7b30*/  BSYNC.RECONVERGENT B0 ;  /* 0x0000000000007941 */ /* 0x000fea0003800200 */
.L_x_110:
[----:B------:R-:W-:-:S04]  /*7b40*/  DEPBAR.LE SB0, 0x0 ;  /* 0x000080000000791a */ /* 0x000fc80000000000 */
[----:B------:R-:W-:Y:S05]  /*7b50*/  EXIT ;  /* 0x000000000000794d */ /* 0x000fea0003800000 */
.L_x_20:
[----:B--2---:R2:W1:Y:S02]  /*7b60*/  SYNCS.PHASECHK.TRANS64.TRYWAIT P0, [R2+URZ+0x130], R3 ;  /* 0x00013003020075a7 */ /* 0x00446400080011ff */
[----:B-1----:R-:W-:Y:S05]  /*7b70*/  @!P0 NANOSLEEP.SYNCS 0x989680 ;  /* 0x009896800000895d */ /* 0x002fea0003900000 */
[----:B------:R-:W1:Y:S02]  /*7b80*/  @!P0 SYNCS.PHASECHK.TRANS64 P0, [R2+URZ+0x130], R3 ;  /* 0x00013003020085a7 */ /* 0x000e6400080010ff */
[----:B-1----:R-:W-:Y:S05]  /*7b90*/  @!P0 BRA `(.L_x_20) ;  /* 0xfffffffc00f08947 */ /* 0x002fea000383ffff */
[----:B------:R-:W-:Y:S05]  /*7ba0*/  BRA `(.L_x_114) ;  /* 0xffffff9800b07947 */ /* 0x000fea000383ffff */
.L_x_23:
[----:B-1----:R-:W-:Y:S07]  /*7bb0*/  MOV R2, UR33 ;  /* 0x0000002100027c02 */ /* 0x002fee0008000f00 */
.L_x_115:
[----:B-1----:R1:W2:Y:S02]  /*7bc0*/  SYNCS.PHASECHK.TRANS64.TRYWAIT P0, [R2+URZ+0x48], R4 ;  /* 0x00004804020075a7 */ /* 0x0022a400080011ff */
[----:B--2---:R-:W-:Y:S05]  /*7bd0*/  @!P0 NANOSLEEP.SYNCS 0x989680 ;  /* 0x009896800000895d */ /* 0x004fea0003900000 */
[----:B------:R-:W2:Y:S02]  /*7be0*/  @!P0 SYNCS.PHASECHK.TRANS64 P0, [R2+URZ+0x48], R4 ;  /* 0x00004804020085a7 */ /* 0x000ea400080010ff */
[----:B--2---:R-:W-:Y:S05]  /*7bf0*/  @!P0 BRA `(.L_x_115) ;  /* 0xfffffffc00f08947 */ /* 0x004fea000383ffff */
[----:B------:R-:W-:Y:S05]  /*7c00*/  BRA `(.L_x_22) ;  /* 0xffffff9c00007947 */ /* 0x000fea000383ffff */
.L_x_29:
[----:B-1----:R-:W-:Y:S07]  /*7c10*/  MOV R2, UR17 ;  /* 0x0000001100027c02 */ /* 0x002fee0008000f00 */
.L_x_116:
[----:B-1----:R1:W2:Y:S02]  /*7c20*/  SYNCS.PHASECHK.TRANS64.TRYWAIT P0, [R2+URZ+0x48], R4 ;  /* 0x00004804020075a7 */ /* 0x0022a400080011ff */
[----:B--2---:R-:W-:Y:S05]  /*7c30*/  @!P0 NANOSLEEP.SYNCS 0x989680 ;  /* 0x009896800000895d */ /* 0x004fea0003900000 */
[----:B------:R-:W2:Y:S02]  /*7c40*/  @!P0 SYNCS.PHASECHK.TRANS64 P0, [R2+URZ+0x48], R4 ;  /* 0x00004804020085a7 */ /* 0x000ea400080010ff */
[----:B--2---:R-:W-:Y:S05]  /*7c50*/  @!P0 BRA `(.L_x_116) ;  /* 0xfffffffc00f08947 */ /* 0x004fea000383ffff */
[----:B------:R-:W-:Y:S05]  /*7c60*/  BRA `(.L_x_28) ;  /* 0xffffff9c00a87947 */ /* 0x000fea000383ffff */
.L_x_33:
[----:B-1----:R1:W2:Y:S02]  /*7c70*/  SYNCS.PHASECHK.TRANS64.TRYWAIT P0, [R2+URZ+0xc0], R3 ;  /* 0x0000c003020075a7 */ /* 0x0022a400080011ff */
[----:B--2---:R-:W-:Y:S05]  /*7c80*/  @!P0 NANOSLEEP.SYNCS 0x989680 ;  /* 0x009896800000895d */ /* 0x004fea0003900000 */
[----:B------:R-:W2:Y:S02]  /*7c90*/  @!P0 SYNCS.PHASECHK.TRANS64 P0, [R2+URZ+0xc0], R3 ;  /* 0x0000c003020085a7 */ /* 0x000ea400080010ff */
[----:B--2---:R-:W-:Y:S05]  /*7ca0*/  @!P0 BRA `(.L_x_33) ;  /* 0xfffffffc00f08947 */ /* 0x004fea000383ffff */
[----:B------:R-:W-:Y:S05]  /*7cb0*/  BRA `(.L_x_117) ;  /* 0xffffffa000387947 */ /* 0x000fea000383ffff */
.L_x_37:
[----:B----4-:R-:W-:-:S07]  /*7cc0*/  MOV R0, UR5 ;  /* 0x0000000500007c02 */ /* 0x010fce0008000f00 */
.L_x_118:
[----:B-1----:R1:W2:Y:S02]  /*7cd0*/  SYNCS.PHASECHK.TRANS64.TRYWAIT P0, [R0+URZ], R2 ;  /* 0x00000002000075a7 */ /* 0x0022a400080011ff */
[----:B--2---:R-:W-:Y:S05]  /*7ce0*/  @!P0 NANOSLEEP.SYNCS 0x989680 ;  /* 0x009896800000895d */ /* 0x004fea0003900000 */
[----:B------:R-:W2:Y:S02]  /*7cf0*/  @!P0 SYNCS.PHASECHK.TRANS64 P0, [R0+URZ], R2 ;  /* 0x00000002000085a7 */ /* 0x000ea400080010ff */
[----:B--2---:R-:W-:Y:S05]  /*7d00*/  @!P0 BRA `(.L_x_118) ;  /* 0xfffffffc00f08947 */ /* 0x004fea000383ffff */
[----:B------:R-:W-:Y:S05]  /*7d10*/  BRA `(.L_x_119) ;  /* 0xffffffa400a87947 */ /* 0x000fea000383ffff */
.L_x_38:
[----:B----4-:R-:W-:-:S07]  /*7d20*/  MOV R0, UR5 ;  /* 0x0000000500007c02 */ /* 0x010fce0008000f00 */
.L_x_120:
[----:B-1----:R1:W2:Y:S02]  /*7d30*/  SYNCS.PHASECHK.TRANS64.TRYWAIT P0, [R0+URZ], R3 ;  /* 0x00000003000075a7 */ /* 0x0022a400080011ff */
[----:B--2---:R-:W-:Y:S05]  /*7d40*/  @!P0 NANOSLEEP.SYNCS 0x989680 ;  /* 0x009896800000895d */ /* 0x004fea0003900000 */
[----:B------:R-:W2:Y:S02]  /*7d50*/  @!P0 SYNCS.PHASECHK.TRANS64 P0, [R0+URZ], R3 ;  /* 0x00000003000085a7 */ /* 0x000ea400080010ff */
[----:B--2---:R-:W-:Y:S05]  /*7d60*/  @!P0 BRA `(.L_x_120) ;  /* 0xfffffffc00f08947 */ /* 0x004fea000383ffff */
[----:B------:R-:W-:Y:S05]  /*7d70*/  BRA `(.L_x_121) ;  /* 0xffffffa400b47947 */ /* 0x000fea000383ffff */
.L_x_39:
[----:B----4-:R-:W-:-:S07]  /*7d80*/  MOV R0, UR5 ;  /* 0x0000000500007c02 */ /* 0x010fce0008000f00 */
.L_x_122:
[----:B-1----:R1:W2:Y:S02]  /*7d90*/  SYNCS.PHASECHK.TRANS64.TRYWAIT P0, [R0+URZ], R3 ;  /* 0x00000003000075a7 */ /* 0x0022a400080011ff */
[----:B--2---:R-:W-:Y:S05]  /*7da0*/  @!P0 NANOSLEEP.SYNCS 0x989680 ;  /* 0x009896800000895d */ /* 0x004fea0003900000 */
[----:B------:R-:W2:Y:S02]  /*7db0*/  @!P0 SYNCS.PHASECHK.TRANS64 P0, [R0+URZ], R3 ;  /* 0x00000003000085a7 */ /* 0x000ea400080010ff */
[----:B--2---:R-:W-:Y:S05]  /*7dc0*/  @!P0 BRA `(.L_x_122) ;  /* 0xfffffffc00f08947 */ /* 0x004fea000383ffff */
[----:B------:R-:W-:Y:S05]  /*7dd0*/  BRA `(.L_x_123) ;  /* 0xffffffa400c07947 */ /* 0x000fea000383ffff */
.L_x_40:
[----:B----4-:R-:W-:-:S07]  /*7de0*/  MOV R0, UR5 ;  /* 0x0000000500007c02 */ /* 0x010fce0008000f00 */
.L_x_124:
[----:B-1----:R1:W2:Y:S02]  /*7df0*/  SYNCS.PHASECHK.TRANS64.TRYWAIT P0, [R0+URZ], R3 ;  /* 0x00000003000075a7 */ /* 0x0022a400080011ff */
[----:B--2---:R-:W-:Y:S05]  /*7e00*/  @!P0 NANOSLEEP.SYNCS 0x989680 ;  /* 0x009896800000895d */ /* 0x004fea0003900000 */
[----:B------:R-:W2:Y:S02]  /*7e10*/  @!P0 SYNCS.PHASECHK.TRANS64 P0, [R0+URZ], R3 ;  /* 0x00000003000085a7 */ /* 0x000ea400080010ff */
[----:B--2---:R-:W-:Y:S05]  /*7e20*/  @!P0 BRA `(.L_x_124) ;  /* 0xfffffffc00f08947 */ /* 0x004fea000383ffff */
[----:B------:R-:W-:Y:S05]  /*7e30*/  BRA `(.L_x_125) ;  /* 0xffffffa400cc7947 */ /* 0x000fea000383ffff */
.L_x_41:
[----:B----4-:R-:W-:-:S07]  /*7e40*/  MOV R0, UR5 ;  /* 0x0000000500007c02 */ /* 0x010fce0008000f00 */
.L_x_126:
[----:B-1----:R1:W2:Y:S02]  /*7e50*/  SYNCS.PHASECHK.TRANS64.TRYWAIT P0, [R0+URZ], R3 ;  /* 0x00000003000075a7 */ /* 0x0022a400080011ff */
[----:B--2---:R-:W-:Y:S05]  /*7e60*/  @!P0 NANOSLEEP.SYNCS 0x989680 ;  /* 0x009896800000895d */ /* 0x004fea0003900000 */
[----:B------:R-:W2:Y:S02]  /*7e70*/  @!P0 SYNCS.PHASECHK.TRANS64 P0, [R0+URZ], R3 ;  /* 0x00000003000085a7 */ /* 0x000ea400080010ff */
[----:B--2---:R-:W-:Y:S05]  /*7e80*/  @!P0 BRA `(.L_x_126) ;  /* 0xfffffffc00f08947 */ /* 0x004fea000383ffff */
[----:B------:R-:W-:Y:S05]  /*7e90*/  BRA `(.L_x_127) ;  /* 0xffffffa400d87947 */ /* 0x000fea000383ffff */
.L_x_42:
[----:B----4-:R-:W-:-:S07]  /*7ea0*/  MOV R0, UR5 ;  /* 0x0000000500007c02 */ /* 0x010fce0008000f00 */
.L_x_128:
[----:B-1----:R1:W2:Y:S02]  /*7eb0*/  SYNCS.PHASECHK.TRANS64.TRYWAIT P0, [R0+URZ], R3 ;  /* 0x00000003000075a7 */ /* 0x0022a400080011ff */
[----:B--2---:R-:W-:Y:S05]  /*7ec0*/  @!P0 NANOSLEEP.SYNCS 0x989680 ;  /* 0x009896800000895d */ /* 0x004fea0003900000 */
[----:B------:R-:W2:Y:S02]  /*7ed0*/  @!P0 SYNCS.PHASECHK.TRANS64 P0, [R0+URZ], R3 ;  /* 0x00000003000085a7 */ /* 0x000ea400080010ff */
[----:B--2---:R-:W-:Y:S05]  /*7ee0*/  @!P0 BRA `(.L_x_128) ;  /* 0xfffffffc00f08947 */ /* 0x004fea000383ffff */
[----:B------:R-:W-:Y:S05]  /*7ef0*/  BRA `(.L_x_129) ;  /* 0xffffffa400e47947 */ /* 0x000fea000383ffff */
.L_x_43:
[----:B----4-:R-:W-:-:S07]  /*7f00*/  MOV R0, UR5 ;  /* 0x0000000500007c02 */ /* 0x010fce0008000f00 */
.L_x_130:
[----:B-1----:R1:W2:Y:S02]  /*7f10*/  SYNCS.PHASECHK.TRANS64.TRYWAIT P0, [R0+URZ], R3 ;  /* 0x00000003000075a7 */ /* 0x0022a400080011ff */
[----:B--2---:R-:W-:Y:S05]  /*7f20*/  @!P0 NANOSLEEP.SYNCS 0x989680 ;  /* 0x009896800000895d */ /* 0x004fea0003900000 */
[----:B------:R-:W2:Y:S02]  /*7f30*/  @!P0 SYNCS.PHASECHK.TRANS64 P0, [R0+URZ], R3 ;  /* 0x00000003000085a7 */ /* 0x000ea400080010ff */
[----:B--2---:R-:W-:Y:S05]  /*7f40*/  @!P0 BRA `(.L_x_130) ;  /* 0xfffffffc00f08947 */ /* 0x004fea000383ffff */
[----:B------:R-:W-:Y:S05]  /*7f50*/  BRA `(.L_x_131) ;  /* 0xffffffa400f07947 */ /* 0x000fea000383ffff */
.L_x_44:
[----:B----4-:R-:W-:-:S07]  /*7f60*/  MOV R0, UR5 ;  /* 0x0000000500007c02 */ /* 0x010fce0008000f00 */
.L_x_132:
[----:B-1----:R1:W2:Y:S02]  /*7f70*/  SYNCS.PHASECHK.TRANS64.TRYWAIT P0, [R0+URZ], R3 ;  /* 0x00000003000075a7 */ /* 0x0022a400080011ff */
[----:B--2---:R-:W-:Y:S05]  /*7f80*/  @!P0 NANOSLEEP.SYNCS 0x989680 ;  /* 0x009896800000895d */ /* 0x004fea0003900000 */
[----:B------:R-:W2:Y:S02]  /*7f90*/  @!P0 SYNCS.PHASECHK.TRANS64 P0, [R0+URZ], R3 ;  /* 0x00000003000085a7 */ /* 0x000ea400080010ff */
[----:B--2---:R-:W-:Y:S05]  /*7fa0*/  @!P0 BRA `(.L_x_132) ;  /* 0xfffffffc00f08947 */ /* 0x004fea000383ffff */
[----:B------:R-:W-:Y:S05]  /*7fb0*/  BRA `(.L_x_133) ;  /* 0xffffffa400fc7947 */ /* 0x000fea000383ffff */
.L_x_47:
[----:B-1----:R1:W2:Y:S02]  /*7fc0*/  SYNCS.PHASECHK.TRANS64.TRYWAIT P0, [R0+URZ+0x120], R4 ;  /* 0x00012004000075a7 */ /* 0x0022a400080011ff */
[----:B--2---:R-:W-:Y:S05]  /*7fd0*/  @!P0 NANOSLEEP.SYNCS 0x989680 ;  /* 0x009896800000895d */ /* 0x004fea0003900000 */
[----:B------:R-:W2:Y:S02]  /*7fe0*/  @!P0 SYNCS.PHASECHK.TRANS64 P0, [R0+URZ+0x120], R4 ;  /* 0x00012004000085a7 */ /* 0x000ea400080010ff */
[----:B--2---:R-:W-:Y:S05]  /*7ff0*/  @!P0 BRA `(.L_x_47) ;  /* 0xfffffffc00f08947 */ /* 0x004fea000383ffff */
[----:B------:R-:W-:Y:S05]  /*8000*/  BRA `(.L_x_134) ;  /* 0xffffffa800587947 */ /* 0x000fea000383ffff */
.L_x_48:
[----:B------:R-:W-:-:S07]  /*8010*/  MOV R0, UR5 ;  /* 0x0000000500007c02 */ /* 0x000fce0008000f00 */
.L_x_135:
[----:B-1----:R1:W2:Y:S02]  /*8020*/  SYNCS.PHASECHK.TRANS64.TRYWAIT P0, [R0+URZ+0xd0], R5 ;  /* 0x0000d005000075a7 */ /* 0x0022a400080011ff */
[----:B--2---:R-:W-:Y:S05]  /*8030*/  @!P0 NANOSLEEP.SYNCS 0x989680 ;  /* 0x009896800000895d */ /* 0x004fea0003900000 */
[----:B------:R-:W2:Y:S02]  /*8040*/  @!P0 SYNCS.PHASECHK.TRANS64 P0, [R0+URZ+0xd0], R5 ;  /* 0x0000d005000085a7 */ /* 0x000ea400080010ff */
[----:B--2---:R-:W-:Y:S05]  /*8050*/  @!P0 BRA `(.L_x_135) ;  /* 0xfffffffc00f08947 */ /* 0x004fea000383ffff */
[----:B------:R-:W-:Y:S05]  /*8060*/  BRA `(.L_x_136) ;  /* 0xffffffa800687947 */ /* 0x000fea000383ffff */
.L_x_49:
[----:B-1----:R1:W2:Y:S02]  /*8070*/  SYNCS.PHASECHK.TRANS64.TRYWAIT P1, [R0+URZ+0xc0], R4 ;  /* 0x0000c004000075a7 */ /* 0x0022a400080211ff */
[----:B--2---:R-:W-:Y:S05]  /*8080*/  @!P1 NANOSLEEP.SYNCS 0x989680 ;  /* 0x009896800000995d */ /* 0x004fea0003900000 */
[----:B------:R-:W2:Y:S02]  /*8090*/  @!P1 SYNCS.PHASECHK.TRANS64 P1, [R0+URZ+0xc0], R4 ;  /* 0x0000c004000095a7 */ /* 0x000ea400080210ff */
[----:B--2---:R-:W-:Y:S05]  /*80a0*/  @!P1 BRA `(.L_x_49) ;  /* 0xfffffffc00f09947 */ /* 0x004fea000383ffff */
[----:B------:R-:W-:Y:S05]  /*80b0*/  BRA `(.L_x_137) ;  /* 0xffffffa800987947 */ /* 0x000fea000383ffff */
.L_x_52:
[----:B------:R-:W-:-:S07]  /*80c0*/  MOV R0, UR5 ;  /* 0x0000000500007c02 */ /* 0x000fce0008000f00 */
.L_x_138:
[----:B-1----:R1:W2:Y:S02]  /*80d0*/  SYNCS.PHASECHK.TRANS64.TRYWAIT P0, [R0+URZ+0xd0], R2 ;  /* 0x0000d002000075a7 */ /* 0x0022a400080011ff */
[----:B--2---:R-:W-:Y:S05]  /*80e0*/  @!P0 NANOSLEEP.SYNCS 0x989680 ;  /* 0x009896800000895d */ /* 0x004fea0003900000 */
[----:B------:R-:W2:Y:S02]  /*80f0*/  @!P0 SYNCS.PHASECHK.TRANS64 P0, [R0+URZ+0xd0], R2 ;  /* 0x0000d002000085a7 */ /* 0x000ea400080010ff */
[----:B--2---:R-:W-:Y:S05]  /*8100*/  @!P0 BRA `(.L_x_138) ;  /* 0xfffffffc00f08947 */ /* 0x004fea000383ffff */
[----:B------:R-:W-:Y:S05]  /*8110*/  BRA `(.L_x_51) ;  /* 0xffffffa800ec7947 */ /* 0x000fea000383ffff */
.L_x_59:
[----:B-1----:R1:W2:Y:S02]  /*8120*/  SYNCS.PHASECHK.TRANS64.TRYWAIT P1, [R0+URZ+0xc0], R2 ;  /* 0x0000c002000075a7 */ /* 0x0022a400080211ff */
[----:B--2---:R-:W-:Y:S05]  /*8130*/  @!P1 NANOSLEEP.SYNCS 0x989680 ;  /* 0x009896800000995d */ /* 0x004fea0003900000 */
[----:B------:R-:W2:Y:S02]  /*8140*/  @!P1 SYNCS.PHASECHK.TRANS64 P1, [R0+URZ+0xc0], R2 ;  /* 0x0000c002000095a7 */ /* 0x000ea400080210ff */
[----:B--2---:R-:W-:Y:S05]  /*8150*/  @!P1 BRA `(.L_x_59) ;  /* 0xfffffffc00f09947 */ /* 0x004fea000383ffff */
[----:B------:R-:W-:Y:S05]  /*8160*/  BRA `(.L_x_139) ;  /* 0xffffffb0005c7947 */ /* 0x000fea000383ffff */
.L_x_60:
[----:B------:R-:W-:-:S07]  /*8170*/  MOV R2, UR14 ;  /* 0x0000000e00027c02 */ /* 0x000fce0008000f00 */
.L_x_140:
[----:B-1----:R1:W2:Y:S02]  /*8180*/  SYNCS.PHASECHK.TRANS64.TRYWAIT P0, [R2+URZ+0x100], R0 ;  /* 0x00010000020075a7 */ /* 0x0022a400080011ff */
[----:B--2---:R-:W-:Y:S05]  /*8190*/  @!P0 NANOSLEEP.SYNCS 0x989680 ;  /* 0x009896800000895d */ /* 0x004fea0003900000 */
[----:B------:R-:W2:Y:S02]  /*81a0*/  @!P0 SYNCS.PHASECHK.TRANS64 P0, [R2+URZ+0x100], R0 ;  /* 0x00010000020085a7 */ /* 0x000ea400080010ff */
[----:B--2---:R-:W-:Y:S05]  /*81b0*/  @!P0 BRA `(.L_x_140) ;  /* 0xfffffffc00f08947 */ /* 0x004fea000383ffff */
[----:B------:R-:W-:Y:S05]  /*81c0*/  BRA `(.L_x_141) ;  /* 0xffffffb000a87947 */ /* 0x000fea000383ffff */
.L_x_63:
[----:B------:R-:W-:Y:S07]  /*81d0*/  MOV R0, UR7 ;  /* 0x0000000700007c02 */ /* 0x000fee0008000f00 */
.L_x_142:
[----:B-1----:R1:W2:Y:S02]  /*81e0*/  SYNCS.PHASECHK.TRANS64.TRYWAIT P0, [R0+URZ], R2 ;  /* 0x00000002000075a7 */ /* 0x0022a400080011ff */
[----:B--2---:R-:W-:Y:S05]  /*81f0*/  @!P0 NANOSLEEP.SYNCS 0x989680 ;  /* 0x009896800000895d */ /* 0x004fea0003900000 */
[----:B------:R-:W2:Y:S02]  /*8200*/  @!P0 SYNCS.PHASECHK.TRANS64 P0, [R0+URZ], R2 ;  /* 0x00000002000085a7 */ /* 0x000ea400080010ff */
[----:B--2---:R-:W-:Y:S05]  /*8210*/  @!P0 BRA `(.L_x_142) ;  /* 0xfffffffc00f08947 */ /* 0x004fea000383ffff */
[----:B------:R-:W-:Y:S05]  /*8220*/  BRA `(.L_x_62) ;  /* 0xffffffb000c47947 */ /* 0x000fea000383ffff */
.L_x_66:
[----:B------:R-:W-:-:S07]  /*8230*/  MOV R0, UR5 ;  /* 0x0000000500007c02 */ /* 0x000fce0008000f00 */
.L_x_143:
[----:B--2---:R2:W3:Y:S02]  /*8240*/  SYNCS.PHASECHK.TRANS64.TRYWAIT P0, [R0+URZ], R2 ;  /* 0x00000002000075a7 */ /* 0x0044e400080011ff */
[----:B---3--:R-:W-:Y:S05]  /*8250*/  @!P0 NANOSLEEP.SYNCS 0x989680 ;  /* 0x009896800000895d */ /* 0x008fea0003900000 */
[----:B------:R-:W3:Y:S02]  /*8260*/  @!P0 SYNCS.PHASECHK.TRANS64 P0, [R0+URZ], R2 ;  /* 0x00000002000085a7 */ /* 0x000ee400080010ff */
[----:B---3--:R-:W-:Y:S05]  /*8270*/  @!P0 BRA `(.L_x_143) ;  /* 0xfffffffc00f08947 */ /* 0x008fea000383ffff */
[----:B------:R-:W-:Y:S05]  /*8280*/  BRA `(.L_x_144) ;  /* 0xffffffb400a07947 */ /* 0x000fea000383ffff */
.L_x_67:
[----:B------:R-:W-:-:S07]  /*8290*/  MOV R0, UR5 ;  /* 0x0000000500007c02 */ /* 0x000fce0008000f00 */
.L_x_145:
[----:B--2---:R2:W3:Y:S02]  /*82a0*/  SYNCS.PHASECHK.TRANS64.TRYWAIT P0, [R0+URZ], R3 ;  /* 0x00000003000075a7 */ /* 0x0044e400080011ff */
[----:B---3--:R-:W-:Y:S05]  /*82b0*/  @!P0 NANOSLEEP.SYNCS 0x989680 ;  /* 0x009896800000895d */ /* 0x008fea0003900000 */
[----:B------:R-:W3:Y:S02]  /*82c0*/  @!P0 SYNCS.PHASECHK.TRANS64 P0, [R0+URZ], R3 ;  /* 0x00000003000085a7 */ /* 0x000ee400080010ff */
[----:B---3--:R-:W-:Y:S05]  /*82d0*/  @!P0 BRA `(.L_x_145) ;  /* 0xfffffffc00f08947 */ /* 0x008fea000383ffff */
[----:B------:R-:W-:Y:S05]  /*82e0*/  BRA `(.L_x_146) ;  /* 0xffffffb400ac7947 */ /* 0x000fea000383ffff */
.L_x_68:
[----:B------:R-:W-:-:S07]  /*82f0*/  MOV R0, UR5 ;  /* 0x0000000500007c02 */ /* 0x000fce0008000f00 */
.L_x_147:
[----:B--2---:R2:W3:Y:S02]  /*8300*/  SYNCS.PHASECHK.TRANS64.TRYWAIT P0, [R0+URZ], R3 ;  /* 0x00000003000075a7 */ /* 0x0044e400080011ff */
[----:B---3--:R-:W-:Y:S05]  /*8310*/  @!P0 NANOSLEEP.SYNCS 0x989680 ;  /* 0x009896800000895d */ /* 0x008fea0003900000 */
[----:B------:R-:W3:Y:S02]  /*8320*/  @!P0 SYNCS.PHASECHK.TRANS64 P0, [R0+URZ], R3 ;  /* 0x00000003000085a7 */ /* 0x000ee400080010ff */
[----:B---3--:R-:W-:Y:S05]  /*8330*/  @!P0 BRA `(.L_x_147) ;  /* 0xfffffffc00f08947 */ /* 0x008fea000383ffff */
[----:B------:R-:W-:Y:S05]  /*8340*/  BRA `(.L_x_148) ;  /* 0xffffffb400b87947 */ /* 0x000fea000383ffff */
.L_x_69:
[----:B--2---:R-:W-:-:S07]  /*8350*/  MOV R0, UR6 ;  /* 0x0000000600007c02 */ /* 0x004fce0008000f00 */
.L_x_149:
[----:B--2---:R2:W3:Y:S02]  /*8360*/  SYNCS.PHASECHK.TRANS64.TRYWAIT P0, [R0+URZ], R2 ;  /* 0x00000002000075a7 */ /* 0x0044e400080011ff */
[----:B---3--:R-:W-:Y:S05]  /*8370*/  @!P0 NANOSLEEP.SYNCS 0x989680 ;  /* 0x009896800000895d */ /* 0x008fea0003900000 */
[----:B------:R-:W3:Y:S02]  /*8380*/  @!P0 SYNCS.PHASECHK.TRANS64 P0, [R0+URZ], R2 ;  /* 0x00000002000085a7 */ /* 0x000ee400080010ff */
[----:B---3--:R-:W-:Y:S05]  /*8390*/  @!P0 BRA `(.L_x_149) ;  /* 0xfffffffc00f08947 */ /* 0x008fea000383ffff */
[----:B------:R-:W-:Y:S05]  /*83a0*/  BRA `(.L_x_150) ;  /* 0xffffffb400c47947 */ /* 0x000fea000383ffff */
.L_x_74:
[----:B--2---:R2:W3:Y:S02]  /*83b0*/  SYNCS.PHASECHK.TRANS64.TRYWAIT P0, [R0+URZ+0xc0], R2 ;  /* 0x0000c002000075a7 */ /* 0x0044e400080011ff */
[----:B---3--:R-:W-:Y:S05]  /*83c0*/  @!P0 NANOSLEEP.SYNCS 0x989680 ;  /* 0x009896800000895d */ /* 0x008fea0003900000 */
[----:B------:R-:W3:Y:S02]  /*83d0*/  @!P0 SYNCS.PHASECHK.TRANS64 P0, [R0+URZ+0xc0], R2 ;  /* 0x0000c002000085a7 */ /* 0x000ee400080010ff */
[----:B---3--:R-:W-:Y:S05]  /*83e0*/  @!P0 BRA `(.L_x_74) ;  /* 0xfffffffc00f08947 */ /* 0x008fea000383ffff */
[----:B------:R-:W-:Y:S05]  /*83f0*/  BRA `(.L_x_151) ;  /* 0xffffffb800c07947 */ /* 0x000fea000383ffff */
.L_x_77:
[----:B------:R-:W-:Y:S07]  /*8400*/  MOV R0, UR4 ;  /* 0x0000000400007c02 */ /* 0x000fee0008000f00 */
.L_x_152:
[----:B--2---:R2:W3:Y:S02]  /*8410*/  SYNCS.PHASECHK.TRANS64.TRYWAIT P0, [R0+URZ+0xb8], R2 ;  /* 0x0000b802000075a7 */ /* 0x0044e400080011ff */
[----:B---3--:R-:W-:Y:S05]  /*8420*/  @!P0 NANOSLEEP.SYNCS 0x989680 ;  /* 0x009896800000895d */ /* 0x008fea0003900000 */
[----:B------:R-:W3:Y:S02]  /*8430*/  @!P0 SYNCS.PHASECHK.TRANS64 P0, [R0+URZ+0xb8], R2 ;  /* 0x0000b802000085a7 */ /* 0x000ee400080010ff */
[----:B---3--:R-:W-:Y:S05]  /*8440*/  @!P0 BRA `(.L_x_152) ;  /* 0xfffffffc00f08947 */ /* 0x008fea000383ffff */
[----:B------:R-:W-:Y:S05]  /*8450*/  BRA `(.L_x_76) ;  /* 0xffffffbc00a87947 */ /* 0x000fea000383ffff */
.L_x_80:
[----:B------:R-:W-:Y:S07]  /*8460*/  MOV R0, UR13 ;  /* 0x0000000d00007c02 */ /* 0x000fee0008000f00 */
.L_x_153:
[----:B-1----:R1:W2:Y:S02]  /*8470*/  SYNCS.PHASECHK.TRANS64.TRYWAIT P3, [R0+URZ+0xa0], R30 ;  /* 0x0000a01e000075a7 */ /* 0x0022a400080611ff */
[----:B--2---:R-:W-:Y:S05]  /*8480*/  @!P3 NANOSLEEP.SYNCS 0x989680 ;  /* 0x009896800000b95d */ /* 0x004fea0003900000 */
[----:B------:R-:W2:Y:S02]  /*8490*/  @!P3 SYNCS.PHASECHK.TRANS64 P3, [R0+URZ+0xa0], R30 ;  /* 0x0000a01e0000b5a7 */ /* 0x000ea400080610ff */
[----:B--2---:R-:W-:Y:S05]  /*84a0*/  @!P3 BRA `(.L_x_153) ;  /* 0xfffffffc00f0b947 */ /* 0x004fea000383ffff */
[----:B------:R-:W-:Y:S05]  /*84b0*/  BRA `(.L_x_154) ;  /* 0xffffffc000447947 */ /* 0x000fea000383ffff */
.L_x_82:
[----:B------:R-:W-:-:S07]  /*84c0*/  MOV R0, UR4 ;  /* 0x0000000400007c02 */ /* 0x000fce0008000f00 */
.L_x_155:
[----:B-1----:R1:W2:Y:S02]  /*84d0*/  SYNCS.PHASECHK.TRANS64.TRYWAIT P0, [R0+URZ], R2 ;  /* 0x00000002000075a7 */ /* 0x0022a400080011ff */
[----:B--2---:R-:W-:Y:S05]  /*84e0*/  @!P0 NANOSLEEP.SYNCS 0x989680 ;  /* 0x009896800000895d */ /* 0x004fea0003900000 */
[----:B------:R-:W2:Y:S02]  /*84f0*/  @!P0 SYNCS.PHASECHK.TRANS64 P0, [R0+URZ], R2 ;  /* 0x00000002000085a7 */ /* 0x000ea400080010ff */
[----:B--2---:R-:W-:Y:S05]  /*8500*/  @!P0 BRA `(.L_x_155) ;  /* 0xfffffffc00f08947 */ /* 0x004fea000383ffff */
[----:B------:R-:W-:Y:S05]  /*8510*/  BRA `(.L_x_156) ;  /* 0xffffffc400807947 */ /* 0x000fea000383ffff */
.L_x_84:
[----:B--2---:R2:W4:Y:S02]  /*8520*/  SYNCS.PHASECHK.TRANS64.TRYWAIT P0, [R0+URZ+0xc0], R2 ;  /* 0x0000c002000075a7 */ /* 0x00452400080011ff */
[----:B----4-:R-:W-:Y:S05]  /*8530*/  @!P0 NANOSLEEP.SYNCS 0x989680 ;  /* 0x009896800000895d */ /* 0x010fea0003900000 */
[----:B------:R-:W4:Y:S02]  /*8540*/  @!P0 SYNCS.PHASECHK.TRANS64 P0, [R0+URZ+0xc0], R2 ;  /* 0x0000c002000085a7 */ /* 0x000f2400080010ff */
[----:B----4-:R-:W-:Y:S05]  /*8550*/  @!P0 BRA `(.L_x_84) ;  /* 0xfffffffc00f08947 */ /* 0x010fea000383ffff */
[----:B------:R-:W-:Y:S05]  /*8560*/  BRA `(.L_x_157) ;  /* 0xffffffc800647947 */ /* 0x000fea000383ffff */
.L_x_94:
[----:B-1----:R1:W2:Y:S02]  /*8570*/  SYNCS.PHASECHK.TRANS64.TRYWAIT P0, [R0+URZ+0x90], R2 ;  /* 0x00009002000075a7 */ /* 0x0022a400080011ff */
[----:B--2---:R-:W-:Y:S05]  /*8580*/  @!P0 NANOSLEEP.SYNCS 0x989680 ;  /* 0x009896800000895d */ /* 0x004fea0003900000 */
[----:B------:R-:W2:Y:S02]  /*8590*/  @!P0 SYNCS.PHASECHK.TRANS64 P0, [R0+URZ+0x90], R2 ;  /* 0x00009002000085a7 */ /* 0x000ea400080010ff */
[----:B--2---:R-:W-:Y:S05]  /*85a0*/  @!P0 BRA `(.L_x_94) ;  /* 0xfffffffc00f08947 */ /* 0x004fea000383ffff */
[----:B------:R-:W-:Y:S05]  /*85b0*/  BRA `(.L_x_93) ;  /* 0xffffffd4004c7947 */ /* 0x000fea000383ffff */
.L_x_96:
[----:B-1----:R1:W4:Y:S02]  /*85c0*/  SYNCS.PHASECHK.TRANS64.TRYWAIT P1, [R17+URZ+0xe0], R3 ;  /* 0x0000e003110075a7 */ /* 0x00232400080211ff */
[----:B----4-:R-:W-:Y:S05]  /*85d0*/  @!P1 NANOSLEEP.SYNCS 0x989680 ;  /* 0x009896800000995d */ /* 0x010fea0003900000 */
[----:B------:R-:W4:Y:S02]  /*85e0*/  @!P1 SYNCS.PHASECHK.TRANS64 P1, [R17+URZ+0xe0], R3 ;  /* 0x0000e003110095a7 */ /* 0x000f2400080210ff */
[----:B----4-:R-:W-:Y:S05]  /*85f0*/  @!P1 BRA `(.L_x_96) ;  /* 0xfffffffc00f09947 */ /* 0x010fea000383ffff */
[----:B------:R-:W-:Y:S05]  /*8600*/  BRA `(.L_x_95) ;  /* 0xffffffd400d47947 */ /* 0x000fea000383ffff */
        .weak           $__internal_0_$__cuda_sm10x_tcgen05_guardrail_trap_col_being_dealloced_not_returned_by_alloc
        .type           $__internal_0_$__cuda_sm10x_tcgen05_guardrail_trap_col_being_dealloced_not_returned_by_alloc,@function
        .size           $__internal_0_$__cuda_sm10x_tcgen05_guardrail_trap_col_being_dealloced_not_returned_by_alloc,($__internal_1_$__cuda_sm10x_tcgen05_guardrail_trap_phase_invalid_during_alloc - $__internal_0_$__cuda_sm10x_tcgen05_guardrail_trap_col_being_dealloced_not_returned_by_alloc)
$__internal_0_$__cuda_sm10x_tcgen05_guardrail_trap_col_being_dealloced_not_returned_by_alloc:
[----:B------:R-:W-:Y:S05]  /*8610*/  BPT.TRAP 0x1 ;  /* 0x000000040000795c */ /* 0x000fea0000300000 */
[----:B------:R-:W-:-:S04]  /*8620*/  HFMA2 R3, -RZ, RZ, 0, 0 ;  /* 0x00000000ff037431 */ /* 0x000fc800000001ff */
[----:B------:R-:W-:Y:S05]  /*8630*/  RET.REL.NODEC R2 `(_ZN7cutlass13device_kernelINS_4gemm6kernel13GemmUniversalIN4cute5tupleIJiiiiEEENS1_10collective13CollectiveMmaINS1_35MainloopSm100TmaUmmaWarpSpecializedILi9ELi2ELi4ENS5_IJNS4_1CILi1EEESB_SB_EEEEENS5_IJNSA_ILi64EEENSA_ILi112EEESE_EEENS_6half_tENS5_IJlSB_lEEESH_SI_NS4_8TiledMMAINS4_8MMA_AtomIJNS4_20SM100_MMA_F16BF16_SSISH_SH_fLi64ELi112ELNS4_4UMMA5MajorE0ELSN_0ELNSM_7ScaleInE0ELSO_0EEEEEENS4_6LayoutISC_NS5_IJNSA_ILi0EEESS_SS_EEEEENS5_IJNS4_10UnderscoreESV_SV_EEEEENS4_13SM90_TMA_LOADENS4_14ComposedLayoutINS4_7SwizzleILi3ELi4ELi3EEENS4_18smem_ptr_flag_bitsILi16EEENSR_INS5_IJNSA_ILi8EEESE_EEENS5_IJSE_SB_EEEEEEEvNS4_8identityESY_S18_vS19_EENS_8epilogue10collective18CollectiveEpilogueINS1B_23Sm100TmaWarpSpecializedILi2ELi1ELi56ELb1ELb0EEEJSG_NS5_IJNSR_ISE_SB_EENSR_ISF_SB_EEEEESH_SI_SH_SI_NS1B_6fusion15FusionCallbacksIS1F_NS1J_17LinearCombinationISH_fSH_fLNS_15FloatRoundStyleE2EEESG_S1I_JEEENS4_5SM1004TMEM4LOAD26SM100_TMEM_LOAD_16dp256b2xESY_NSZ_INS10_ILi1ELi4ELi3EEES13_NSR_INS5_IJS14_NSA_ILi16EEEEEENS5_IJS1U_SB_EEEEEEENS4_17SM75_U32x4_LDSM_NENS4_14SM90_TMA_STOREES1Y_NS4_17SM90_U32x4_STSM_NENS4_39AutoVectorizingCopyWithAssumedAlignmentILi128EEEEEEvvEEEEvNT_6ParamsE) ;  /* 0xffffff7802707950 */ /* 0x000fea0003c3ffff */
        .weak           $__internal_1_$__cuda_sm10x_tcgen05_guardrail_trap_phase_invalid_during_alloc
        .type           $__internal_1_$__cuda_sm10x_tcgen05_guardrail_trap_phase_invalid_during_alloc,@function
        .size           $__internal_1_$__cuda_sm10x_tcgen05_guardrail_trap_phase_invalid_during_alloc,($__internal_2_$__cuda_sm10x_tcgen05_guardrail_trap_unallocated_columns_being_dealloced - $__internal_1_$__cuda_sm10x_tcgen05_guardrail_trap_phase_invalid_during_alloc)
$__internal_1_$__cuda_sm10x_tcgen05_guardrail_trap_phase_invalid_during_alloc:
[----:B------:R-:W-:Y:S05]  /*8640*/  BPT.TRAP 0x1 ;  /* 0x000000040000795c */ /* 0x000fea0000300000 */
[----:B------:R-:W-:-:S04]  /*8650*/  MOV R3, 0x0 ;  /* 0x0000000000037802 */ /* 0x000fc80000000f00 */
[----:B------:R-:W-:Y:S05]  /*8660*/  RET.REL.NODEC R2 `(_ZN7cutlass13device_kernelINS_4gemm6kernel13GemmUniversalIN4cute5tupleIJiiiiEEENS1_10collective13CollectiveMmaINS1_35MainloopSm100TmaUmmaWarpSpecializedILi9ELi2ELi4ENS5_IJNS4_1CILi1EEESB_SB_EEEEENS5_IJNSA_ILi64EEENSA_ILi112EEESE_EEENS_6half_tENS5_IJlSB_lEEESH_SI_NS4_8TiledMMAINS4_8MMA_AtomIJNS4_20SM100_MMA_F16BF16_SSISH_SH_fLi64ELi112ELNS4_4UMMA5MajorE0ELSN_0ELNSM_7ScaleInE0ELSO_0EEEEEENS4_6LayoutISC_NS5_IJNSA_ILi0EEESS_SS_EEEEENS5_IJNS4_10UnderscoreESV_SV_EEEEENS4_13SM90_TMA_LOADENS4_14ComposedLayoutINS4_7SwizzleILi3ELi4ELi3EEENS4_18smem_ptr_flag_bitsILi16EEENSR_INS5_IJNSA_ILi8EEESE_EEENS5_IJSE_SB_EEEEEEEvNS4_8identityESY_S18_vS19_EENS_8epilogue10collective18CollectiveEpilogueINS1B_23Sm100TmaWarpSpecializedILi2ELi1ELi56ELb1ELb0EEEJSG_NS5_IJNSR_ISE_SB_EENSR_ISF_SB_EEEEESH_SI_SH_SI_NS1B_6fusion15FusionCallbacksIS1F_NS1J_17LinearCombinationISH_fSH_fLNS_15FloatRoundStyleE2EEESG_S1I_JEEENS4_5SM1004TMEM4LOAD26SM100_TMEM_LOAD_16dp256b2xESY_NSZ_INS10_ILi1ELi4ELi3EEES13_NSR_INS5_IJS14_NSA_ILi16EEEEEENS5_IJS1U_SB_EEEEEEENS4_17SM75_U32x4_LDSM_NENS4_14SM90_TMA_STOREES1Y_NS4_17SM90_U32x4_STSM_NENS4_39AutoVectorizingCopyWithAssumedAlignmentILi128EEEEEEvvEEEEvNT_6ParamsE) ;  /* 0xffffff7802647950 */ /* 0x000fea0003c3ffff */
        .weak           $__internal_2_$__cuda_sm10x_tcgen05_guardrail_trap_unallocated_columns_being_dealloced
        .type           $__internal_2_$__cuda_sm10x_tcgen05_guardrail_trap_unallocated_columns_being_dealloced,@function
        .size           $__internal_2_$__cuda_sm10x_tcgen05_guardrail_trap_unallocated_columns_being_dealloced,(.L_x_159 - $__internal_2_$__cuda_sm10x_tcgen05_guardrail_trap_unallocated_columns_being_dealloced)
$__internal_2_$__cuda_sm10x_tcgen05_guardrail_trap_unallocated_columns_being_dealloced:
[----:B------:R-:W-:Y:S05]  /*8670*/  BPT.TRAP 0x1 ;  /* 0x000000040000795c */ /* 0x000fea0000300000 */
[----:B------:R-:W-:-:S04]  /*8680*/  HFMA2 R3, -RZ, RZ, 0, 0 ;  /* 0x00000000ff037431 */ /* 0x000fc800000001ff */
[----:B------:R-:W-:Y:S05]  /*8690*/  RET.REL.NODEC R2 `(_ZN7cutlass13device_kernelINS_4gemm6kernel13GemmUniversalIN4cute5tupleIJiiiiEEENS1_10collective13CollectiveMmaINS1_35MainloopSm100TmaUmmaWarpSpecializedILi9ELi2ELi4ENS5_IJNS4_1CILi1EEESB_SB_EEEEENS5_IJNSA_ILi64EEENSA_ILi112EEESE_EEENS_6half_tENS5_IJlSB_lEEESH_SI_NS4_8TiledMMAINS4_8MMA_AtomIJNS4_20SM100_MMA_F16BF16_SSISH_SH_fLi64ELi112ELNS4_4UMMA5MajorE0ELSN_0ELNSM_7ScaleInE0ELSO_0EEEEEENS4_6LayoutISC_NS5_IJNSA_ILi0EEESS_SS_EEEEENS5_IJNS4_10UnderscoreESV_SV_EEEEENS4_13SM90_TMA_LOADENS4_14ComposedLayoutINS4_7SwizzleILi3ELi4ELi3EEENS4_18smem_ptr_flag_bitsILi16EEENSR_INS5_IJNSA_ILi8EEESE_EEENS5_IJSE_SB_EEEEEEEvNS4_8identityESY_S18_vS19_EENS_8epilogue10collective18CollectiveEpilogueINS1B_23Sm100TmaWarpSpecializedILi2ELi1ELi56ELb1ELb0EEEJSG_NS5_IJNSR_ISE_SB_EENSR_ISF_SB_EEEEESH_SI_SH_SI_NS1B_6fusion15FusionCallbacksIS1F_NS1J_17LinearCombinationISH_fSH_fLNS_15FloatRoundStyleE2EEESG_S1I_JEEENS4_5SM1004TMEM4LOAD26SM100_TMEM_LOAD_16dp256b2xESY_NSZ_INS10_ILi1ELi4ELi3EEES13_NSR_INS5_IJS14_NSA_ILi16EEEEEENS5_IJS1U_SB_EEEEEEENS4_17SM75_U32x4_LDSM_NENS4_14SM90_TMA_STOREES1Y_NS4_17SM90_U32x4_STSM_NENS4_39AutoVectorizingCopyWithAssumedAlignmentILi128EEEEEEvvEEEEvNT_6ParamsE) ;  /* 0xffffff7802587950 */ /* 0x000fea0003c3ffff */
.L_x_158:
[----:B------:R-:W-:-:S00]  /*86a0*/  BRA `(.L_x_158) ;  /* 0xfffffffc00fc7947 */ /* 0x000fc0000383ffff */
[----:B------:R-:W-:-:S00]  /*86b0*/  NOP ;  /* 0x0000000000007918 */ /* 0x000fc00000000000 */
        /* <DEDUP_REMOVED lines=12> */
.L_x_159:


//--------------------- .nv.global.init           --------------------------
	.section	.nv.global.init,"aw",@progbits
.nv.global.init:
	.type		$str$27,@object
	.size		$str$27,($str$28 - $str$27)
$str$27:
        /*0000*/ 	.byte	0x28, 0x61, 0x64, 0x64, 0x72, 0x65, 0x73, 0x73, 0x20, 0x26, 0x20, 0x6d, 0x61, 0x73, 0x6b, 0x29
        /*0010*/ 	.byte	0x20, 0x3d, 0x3d, 0x20, 0x30, 0x00
	.type		$str$28,@object
	.size		$str$28,($str$26 - $str$28)
$str$28:
        /*0016*/ 	.byte	0x2f, 0x74, 0x6d, 0x70, 0x2f, 0x63, 0x75, 0x74, 0x6c, 0x61, 0x73, 0x73, 0x5f, 0x73, 0x77, 0x65
        /*0026*/ 	.byte	0x65, 0x70, 0x5f, 0x73, 0x72, 0x63, 0x2f, 0x69, 0x6e, 0x63, 0x6c, 0x75, 0x64, 0x65, 0x2f, 0x63
        /*0036*/ 	.byte	0x75, 0x74, 0x65, 0x2f, 0x70, 0x6f, 0x69, 0x6e, 0x74, 0x65, 0x72, 0x5f, 0x66, 0x6c, 0x61, 0x67
        /*0046*/ 	.byte	0x67, 0x65, 0x64, 0x2e, 0x68, 0x70, 0x70, 0x00
	.type		$str$26,@object
	.size		$str$26,($str$25 - $str$26)
$str$26:
        /*004e*/ 	.byte	0x2f, 0x74, 0x6d, 0x70, 0x2f, 0x63, 0x75, 0x74, 0x6c, 0x61, 0x73, 0x73, 0x5f, 0x73, 0x77, 0x65
        /*005e*/ 	.byte	0x65, 0x70, 0x5f, 0x73, 0x72, 0x63, 0x2f, 0x69, 0x6e, 0x63, 0x6c, 0x75, 0x64, 0x65, 0x2f, 0x63
        /*006e*/ 	.byte	0x75, 0x74, 0x65, 0x2f, 0x61, 0x74, 0x6f, 0x6d, 0x2f, 0x63, 0x6f, 0x70, 0x79, 0x5f, 0x74, 0x72
        /*007e*/ 	.byte	0x61, 0x69, 0x74, 0x73, 0x5f, 0x73, 0x6d, 0x31, 0x30, 0x30, 0x2e, 0x68, 0x70, 0x70, 0x00
	.type		$str$25,@object
	.size		$str$25,(__unnamed_1 - $str$25)
$str$25:
        /*008d*/ 	.byte	0x28, 0x28, 0x75, 0x69, 0x6e, 0x74, 0x33, 0x32, 0x5f, 0x74, 0x28, 0x74, 0x68, 0x72, 0x65, 0x61
        /*009d*/ 	.byte	0x64, 0x49, 0x64, 0x78, 0x2e, 0x78, 0x29, 0x20, 0x2f, 0x20, 0x33, 0x32, 0x29, 0x20, 0x25, 0x20
        /*00ad*/ 	.byte	0x34, 0x29, 0x20, 0x3d, 0x3d, 0x20, 0x28, 0x28, 0x28, 0x74, 0x6d, 0x65, 0x6d, 0x5f, 0x61, 0x64
        /*00bd*/ 	.byte	0x64, 0x72, 0x20, 0x3e, 0x3e, 0x20, 0x31, 0x36, 0x29, 0x20, 0x2f, 0x20, 0x33, 0x32, 0x29, 0x20
        /*00cd*/ 	.byte	0x25, 0x20, 0x34, 0x29, 0x00
	.type		__unnamed_1,@object
	.size		__unnamed_1,(__unnamed_2 - __unnamed_1)
__unnamed_1:
        /*00d2*/ 	.byte	0x61, 0x75, 0x74, 0x6f, 0x20, 0x63, 0x75, 0x74, 0x65, 0x3a, 0x3a, 0x61, 0x73, 0x5f, 0x70, 0x6f
        /* <DEDUP_REMOVED lines=24> */
        /*0262*/ 	.byte	0x36, 0x38, 0x3e, 0x3e, 0x3e, 0x3e, 0x5d, 0x00
	.type		__unnamed_2,@object
	.size		__unnamed_2,(.L_2 - __unnamed_2)
__unnamed_2:
        /* <DEDUP_REMOVED lines=42> */
        /*050a*/ 	.byte	0x3e, 0x5d, 0x00
.L_2:


//--------------------- .nv.shared._ZN7cutlass13device_kernelINS_4gemm6kernel13GemmUniversalIN4cute5tupleIJiiiiEEENS1_10collective13CollectiveMmaINS1_35MainloopSm100TmaUmmaWarpSpecializedILi9ELi2ELi4ENS5_IJNS4_1CILi1EEESB_SB_EEEEENS5_IJNSA_ILi64EEENSA_ILi112EEESE_EEENS_6half_tENS5_IJlSB_lEEESH_SI_NS4_8TiledMMAINS4_8MMA_AtomIJNS4_20SM100_MMA_F16BF16_SSISH_SH_fLi64ELi112ELNS4_4UMMA5MajorE0ELSN_0ELNSM_7ScaleInE0ELSO_0EEEEEENS4_6LayoutISC_NS5_IJNSA_ILi0EEESS_SS_EEEEENS5_IJNS4_10UnderscoreESV_SV_EEEEENS4_13SM90_TMA_LOADENS4_14ComposedLayoutINS4_7SwizzleILi3ELi4ELi3EEENS4_18smem_ptr_flag_bitsILi16EEENSR_INS5_IJNSA_ILi8EEESE_EEENS5_IJSE_SB_EEEEEEEvNS4_8identityESY_S18_vS19_EENS_8epilogue10collective18CollectiveEpilogueINS1B_23Sm100TmaWarpSpecializedILi2ELi1ELi56ELb1ELb0EEEJSG_NS5_IJNSR_ISE_SB_EENSR_ISF_SB_EEEEESH_SI_SH_SI_NS1B_6fusion15FusionCallbacksIS1F_NS1J_17LinearCombinationISH_fSH_fLNS_15FloatRoundStyleE2EEESG_S1I_JEEENS4_5SM1004TMEM4LOAD26SM100_TMEM_LOAD_16dp256b2xESY_NSZ_INS10_ILi1ELi4ELi3EEES13_NSR_INS5_IJS14_NSA_ILi16EEEEEENS5_IJS1U_SB_EEEEEEENS4_17SM75_U32x4_LDSM_NENS4_14SM90_TMA_STOREES1Y_NS4_17SM90_U32x4_STSM_NENS4_39AutoVectorizingCopyWithAssumedAlignmentILi128EEEEEEvvEEEEvNT_6ParamsE --------------------------
	.section	.nv.shared._ZN7cutlass13device_kernelINS_4gemm6kernel13GemmUniversalIN4cute5tupleIJiiiiEEENS1_10collective13CollectiveMmaINS1_35MainloopSm100TmaUmmaWarpSpecializedILi9ELi2ELi4ENS5_IJNS4_1CILi1EEESB_SB_EEEEENS5_IJNSA_ILi64EEENSA_ILi112EEESE_EEENS_6half_tENS5_IJlSB_lEEESH_SI_NS4_8TiledMMAINS4_8MMA_AtomIJNS4_20SM100_MMA_F16BF16_SSISH_SH_fLi64ELi112ELNS4_4UMMA5MajorE0ELSN_0ELNSM_7ScaleInE0ELSO_0EEEEEENS4_6LayoutISC_NS5_IJNSA_ILi0EEESS_SS_EEEEENS5_IJNS4_10UnderscoreESV_SV_EEEEENS4_13SM90_TMA_LOADENS4_14ComposedLayoutINS4_7SwizzleILi3ELi4ELi3EEENS4_18smem_ptr_flag_bitsILi16EEENSR_INS5_IJNSA_ILi8EEESE_EEENS5_IJSE_SB_EEEEEEEvNS4_8identityESY_S18_vS19_EENS_8epilogue10collective18CollectiveEpilogueINS1B_23Sm100TmaWarpSpecializedILi2ELi1ELi56ELb1ELb0EEEJSG_NS5_IJNSR_ISE_SB_EENSR_ISF_SB_EEEEESH_SI_SH_SI_NS1B_6fusion15FusionCallbacksIS1F_NS1J_17LinearCombinationISH_fSH_fLNS_15FloatRoundStyleE2EEESG_S1I_JEEENS4_5SM1004TMEM4LOAD26SM100_TMEM_LOAD_16dp256b2xESY_NSZ_INS10_ILi1ELi4ELi3EEES13_NSR_INS5_IJS14_NSA_ILi16EEEEEENS5_IJS1U_SB_EEEEEEENS4_17SM75_U32x4_LDSM_NENS4_14SM90_TMA_STOREES1Y_NS4_17SM90_U32x4_STSM_NENS4_39AutoVectorizingCopyWithAssumedAlignmentILi128EEEEEEvvEEEEvNT_6ParamsE,"aw",@nobits
	.sectionflags	@""
	.align	16
	.zero		1024


//--------------------- .nv.shared.reserved.0     --------------------------
	.section	.nv.shared.reserved.0,"aw",@nobits
	.weak		__nv_reservedSMEM_offset_0_alias
	.size		__nv_reservedSMEM_offset_0_alias, 0, 64
	.other		__nv_reservedSMEM_offset_0_alias,@"STO_CUDA_RESERVED_SHARED STV_DEFAULT"
__nv_reservedSMEM_offset_0_alias:
	.zero		0
.nv.shared.reserved.0:
	.zero		64
	.weak		__nv_reservedSMEM_tcgen05_partition
	.type		__nv_reservedSMEM_tcgen05_partition,@object
	.size		__nv_reservedSMEM_tcgen05_partition,(.L_0 - __nv_reservedSMEM_tcgen05_partition)
__nv_reservedSMEM_tcgen05_partition:
	.zero		32
.L_0:


//--------------------- .nv.global                --------------------------
	.section	.nv.global,"aw",@nobits
.nv.global:
	.type		_ZN40_INTERNAL_68738223_4_k_cu_2f86f388_180694cute1_E,@object
	.size		_ZN40_INTERNAL_68738223_4_k_cu_2f86f388_180694cute1_E,(_ZN40_INTERNAL_68738223_4_k_cu_2f86f388_180694cuda3std3__45__cpo6cbeginE - _ZN40_INTERNAL_68738223_4_k_cu_2f86f388_180694cute1_E)
_ZN40_INTERNAL_68738223_4_k_cu_2f86f388_180694cute1_E:
	.zero		1
	.type		_ZN40_INTERNAL_68738223_4_k_cu_2f86f388_180694cuda3std3__45__cpo6cbeginE,@object
	.size		_ZN40_INTERNAL_68738223_4_k_cu_2f86f388_180694cuda3std3__45__cpo6cbeginE,(_ZN40_INTERNAL_68738223_4_k_cu_2f86f388_180694cuda3std3__48in_placeE - _ZN40_INTERNAL_68738223_4_k_cu_2f86f388_180694cuda3std3__45__cpo6cbeginE)
_ZN40_INTERNAL_68738223_4_k_cu_2f86f388_180694cuda3std3__45__cpo6cbeginE:
	.zero		1
	.type		_ZN40_INTERNAL_68738223_4_k_cu_2f86f388_180694cuda3std3__48in_placeE,@object
	.size		_ZN40_INTERNAL_68738223_4_k_cu_2f86f388_180694cuda3std3__48in_placeE,(_ZN40_INTERNAL_68738223_4_k_cu_2f86f388_180694cuda3std6ranges3__45__cpo9iter_moveE - _ZN40_INTERNAL_68738223_4_k_cu_2f86f388_180694cuda3std3__48in_placeE)
_ZN40_INTERNAL_68738223_4_k_cu_2f86f388_180694cuda3std3__48in_placeE:
	.zero		1
	.type		_ZN40_INTERNAL_68738223_4_k_cu_2f86f388_180694cuda3std6ranges3__45__cpo9iter_moveE,@object
	.size		_ZN40_INTERNAL_68738223_4_k_cu_2f86f388_180694cuda3std6ranges3__45__cpo9iter_moveE,(_ZN40_INTERNAL_68738223_4_k_cu_2f86f388_180694cuda3std3__45__cpo5beginE - _ZN40_INTERNAL_68738223_4_k_cu_2f86f388_180694cuda3std6ranges3__45__cpo9iter_moveE)
_ZN40_INTERNAL_68738223_4_k_cu_2f86f388_180694cuda3std6ranges3__45__cpo9iter_moveE:
	.zero		1
	.type		_ZN40_INTERNAL_68738223_4_k_cu_2f86f388_180694cuda3std3__45__cpo5beginE,@object
	.size		_ZN40_INTERNAL_68738223_4_k_cu_2f86f388_180694cuda3std3__45__cpo5beginE,(_ZN40_INTERNAL_68738223_4_k_cu_2f86f388_180694cuda3std3__442_GLOBAL__N__68738223_4_k_cu_2f86f388_180696ignoreE - _ZN40_INTERNAL_68738223_4_k_cu_2f86f388_180694cuda3std3__45__cpo5beginE)
_ZN40_INTERNAL_68738223_4_k_cu_2f86f388_180694cuda3std3__45__cpo5beginE:
	.zero		1
	.type		_ZN40_INTERNAL_68738223_4_k_cu_2f86f388_180694cuda3std3__442_GLOBAL__N__68738223_4_k_cu_2f86f388_180696ignoreE,@object
	.size		_ZN40_INTERNAL_68738223_4_k_cu_2f86f388_180694cuda3std3__442_GLOBAL__N__68738223_4_k_cu_2f86f388_180696ignoreE,(_ZN40_INTERNAL_68738223_4_k_cu_2f86f388_180694cute7productE - _ZN40_INTERNAL_68738223_4_k_cu_2f86f388_180694cuda3std3__442_GLOBAL__N__68738223_4_k_cu_2f86f388_180696ignoreE)
_ZN40_INTERNAL_68738223_4_k_cu_2f86f388_180694cuda3std3__442_GLOBAL__N__68738223_4_k_cu_2f86f388_180696ignoreE:
	.zero		1
	.type		_ZN40_INTERNAL_68738223_4_k_cu_2f86f388_180694cute7productE,@object
	.size		_ZN40_INTERNAL_68738223_4_k_cu_2f86f388_180694cute7productE,(_ZN40_INTERNAL_68738223_4_k_cu_2f86f388_180694cuda3std3__45__cpo3endE - _ZN40_INTERNAL_68738223_4_k_cu_2f86f388_180694cute7productE)
_ZN40_INTERNAL_68738223_4_k_cu_2f86f388_180694cute7productE:
	.zero		1
	.type		_ZN40_INTERNAL_68738223_4_k_cu_2f86f388_180694cuda3std3__45__cpo3endE,@object
	.size		_ZN40_INTERNAL_68738223_4_k_cu_2f86f388_180694cuda3std3__45__cpo3endE,(_ZN40_INTERNAL_68738223_4_k_cu_2f86f388_180694cuda3std3__419piecewise_constructE - _ZN40_INTERNAL_68738223_4_k_cu_2f86f388_180694cuda3std3__45__cpo3endE)
_ZN40_INTERNAL_68738223_4_k_cu_2f86f388_180694cuda3std3__45__cpo3endE:
	.zero		1
	.type		_ZN40_INTERNAL_68738223_4_k_cu_2f86f388_180694cuda3std3__419piecewise_constructE,@object
	.size		_ZN40_INTERNAL_68738223_4_k_cu_2f86f388_180694cuda3std3__419piecewise_constructE,(_ZN40_INTERNAL_68738223_4_k_cu_2f86f388_180694cuda3std3__45__cpo4cendE - _ZN40_INTERNAL_68738223_4_k_cu_2f86f388_180694cuda3std3__419piecewise_constructE)
_ZN40_INTERNAL_68738223_4_k_cu_2f86f388_180694cuda3std3__419piecewise_constructE:
	.zero		1
	.type		_ZN40_INTERNAL_68738223_4_k_cu_2f86f388_180694cuda3std3__45__cpo4cendE,@object
	.size		_ZN40_INTERNAL_68738223_4_k_cu_2f86f388_180694cuda3std3__45__cpo4cendE,(_ZN40_INTERNAL_68738223_4_k_cu_2f86f388_180694cuda3std6ranges3__45__cpo4swapE - _ZN40_INTERNAL_68738223_4_k_cu_2f86f388_180694cuda3std3__45__cpo4cendE)
_ZN40_INTERNAL_68738223_4_k_cu_2f86f388_180694cuda3std3__45__cpo4cendE:
	.zero		1
	.type		_ZN40_INTERNAL_68738223_4_k_cu_2f86f388_180694cuda3std6ranges3__45__cpo4swapE,@object
	.size		_ZN40_INTERNAL_68738223_4_k_cu_2f86f388_180694cuda3std6ranges3__45__cpo4swapE,(.L_10 - _ZN40_INTERNAL_68738223_4_k_cu_2f86f388_180694cuda3std6ranges3__45__cpo4swapE)
_ZN40_INTERNAL_68738223_4_k_cu_2f86f388_180694cuda3std6ranges3__45__cpo4swapE:
	.zero		1
.L_10:


//--------------------- .nv.constant0._ZN7cutlass13device_kernelINS_4gemm6kernel13GemmUniversalIN4cute5tupleIJiiiiEEENS1_10collective13CollectiveMmaINS1_35MainloopSm100TmaUmmaWarpSpecializedILi9ELi2ELi4ENS5_IJNS4_1CILi1EEESB_SB_EEEEENS5_IJNSA_ILi64EEENSA_ILi112EEESE_EEENS_6half_tENS5_IJlSB_lEEESH_SI_NS4_8TiledMMAINS4_8MMA_AtomIJNS4_20SM100_MMA_F16BF16_SSISH_SH_fLi64ELi112ELNS4_4UMMA5MajorE0ELSN_0ELNSM_7ScaleInE0ELSO_0EEEEEENS4_6LayoutISC_NS5_IJNSA_ILi0EEESS_SS_EEEEENS5_IJNS4_10UnderscoreESV_SV_EEEEENS4_13SM90_TMA_LOADENS4_14ComposedLayoutINS4_7SwizzleILi3ELi4ELi3EEENS4_18smem_ptr_flag_bitsILi16EEENSR_INS5_IJNSA_ILi8EEESE_EEENS5_IJSE_SB_EEEEEEEvNS4_8identityESY_S18_vS19_EENS_8epilogue10collective18CollectiveEpilogueINS1B_23Sm100TmaWarpSpecializedILi2ELi1ELi56ELb1ELb0EEEJSG_NS5_IJNSR_ISE_SB_EENSR_ISF_SB_EEEEESH_SI_SH_SI_NS1B_6fusion15FusionCallbacksIS1F_NS1J_17LinearCombinationISH_fSH_fLNS_15FloatRoundStyleE2EEESG_S1I_JEEENS4_5SM1004TMEM4LOAD26SM100_TMEM_LOAD_16dp256b2xESY_NSZ_INS10_ILi1ELi4ELi3EEES13_NSR_INS5_IJS14_NSA_ILi16EEEEEENS5_IJS1U_SB_EEEEEEENS4_17SM75_U32x4_LDSM_NENS4_14SM90_TMA_STOREES1Y_NS4_17SM90_U32x4_STSM_NENS4_39AutoVectorizingCopyWithAssumedAlignmentILi128EEEEEEvvEEEEvNT_6ParamsE --------------------------
	.section	.nv.constant0._ZN7cutlass13device_kernelINS_4gemm6kernel13GemmUniversalIN4cute5tupleIJiiiiEEENS1_10collective13CollectiveMmaINS1_35MainloopSm100TmaUmmaWarpSpecializedILi9ELi2ELi4ENS5_IJNS4_1CILi1EEESB_SB_EEEEENS5_IJNSA_ILi64EEENSA_ILi112EEESE_EEENS_6half_tENS5_IJlSB_lEEESH_SI_NS4_8TiledMMAINS4_8MMA_AtomIJNS4_20SM100_MMA_F16BF16_SSISH_SH_fLi64ELi112ELNS4_4UMMA5MajorE0ELSN_0ELNSM_7ScaleInE0ELSO_0EEEEEENS4_6LayoutISC_NS5_IJNSA_ILi0EEESS_SS_EEEEENS5_IJNS4_10UnderscoreESV_SV_EEEEENS4_13SM90_TMA_LOADENS4_14ComposedLayoutINS4_7SwizzleILi3ELi4ELi3EEENS4_18smem_ptr_flag_bitsILi16EEENSR_INS5_IJNSA_ILi8EEESE_EEENS5_IJSE_SB_EEEEEEEvNS4_8identityESY_S18_vS19_EENS_8epilogue10collective18CollectiveEpilogueINS1B_23Sm100TmaWarpSpecializedILi2ELi1ELi56ELb1ELb0EEEJSG_NS5_IJNSR_ISE_SB_EENSR_ISF_SB_EEEEESH_SI_SH_SI_NS1B_6fusion15FusionCallbacksIS1F_NS1J_17LinearCombinationISH_fSH_fLNS_15FloatRoundStyleE2EEESG_S1I_JEEENS4_5SM1004TMEM4LOAD26SM100_TMEM_LOAD_16dp256b2xESY_NSZ_INS10_ILi1ELi4ELi3EEES13_NSR_INS5_IJS14_NSA_ILi16EEEEEENS5_IJS1U_SB_EEEEEEENS4_17SM75_U32x4_LDSM_NENS4_14SM90_TMA_STOREES1Y_NS4_17SM90_U32x4_STSM_NENS4_39AutoVectorizingCopyWithAssumedAlignmentILi128EEEEEEvvEEEEvNT_6ParamsE,"a",@progbits
	.sectionflags	@""
	.align	4
.nv.constant0._ZN7cutlass13device_kernelINS_4gemm6kernel13GemmUniversalIN4cute5tupleIJiiiiEEENS1_10collective13CollectiveMmaINS1_35MainloopSm100TmaUmmaWarpSpecializedILi9ELi2ELi4ENS5_IJNS4_1CILi1EEESB_SB_EEEEENS5_IJNSA_ILi64EEENSA_ILi112EEESE_EEENS_6half_tENS5_IJlSB_lEEESH_SI_NS4_8TiledMMAINS4_8MMA_AtomIJNS4_20SM100_MMA_F16BF16_SSISH_SH_fLi64ELi112ELNS4_4UMMA5MajorE0ELSN_0ELNSM_7ScaleInE0ELSO_0EEEEEENS4_6LayoutISC_NS5_IJNSA_ILi0EEESS_SS_EEEEENS5_IJNS4_10UnderscoreESV_SV_EEEEENS4_13SM90_TMA_LOADENS4_14ComposedLayoutINS4_7SwizzleILi3ELi4ELi3EEENS4_18smem_ptr_flag_bitsILi16EEENSR_INS5_IJNSA_ILi8EEESE_EEENS5_IJSE_SB_EEEEEEEvNS4_8identityESY_S18_vS19_EENS_8epilogue10collective18CollectiveEpilogueINS1B_23Sm100TmaWarpSpecializedILi2ELi1ELi56ELb1ELb0EEEJSG_NS5_IJNSR_ISE_SB_EENSR_ISF_SB_EEEEESH_SI_SH_SI_NS1B_6fusion15FusionCallbacksIS1F_NS1J_17LinearCombinationISH_fSH_fLNS_15FloatRoundStyleE2EEESG_S1I_JEEENS4_5SM1004TMEM4LOAD26SM100_TMEM_LOAD_16dp256b2xESY_NSZ_INS10_ILi1ELi4ELi3EEES13_NSR_INS5_IJS14_NSA_ILi16EEEEEENS5_IJS1U_SB_EEEEEEENS4_17SM75_U32x4_LDSM_NENS4_14SM90_TMA_STOREES1Y_NS4_17SM90_U32x4_STSM_NENS4_39AutoVectorizingCopyWithAssumedAlignmentILi128EEEEEEvvEEEEvNT_6ParamsE:
	.zero		2944


//--------------------- SYMBOLS --------------------------

	.type		.nv.reservedSmem.offset0,@object
	.size		.nv.reservedSmem.offset0,0x4
	.type		.nv.reservedSmem.cap,@object
	.size		.nv.reservedSmem.cap,0x4
	.type		__assertfail,@function
